// auto-generated by cutlass_sweep.conv — config: {"arch": "sm_100", "cluster_m": 2, "cluster_n": 1, "conv_kind": "wgrad", "dtype": "bf16", "ndim": 3, "tile_k": 32, "tile_m": 64, "tile_n": 128}
#include "cutlass/cutlass.h"
#include "cute/tensor.hpp"
#include "cutlass/kernel_hardware_info.hpp"
#include "cutlass/conv/convolution.h"
#include "cutlass/conv/dispatch_policy.hpp"
#include "cutlass/conv/collective/collective_builder.hpp"
#include "cutlass/conv/kernel/conv_universal.hpp"
#include "cutlass/conv/device/conv_universal_adapter.hpp"
#include "cutlass/epilogue/collective/collective_builder.hpp"

using namespace cute;
using Elem = cutlass::bfloat16_t;
using Acc  = float;
using LayoutAB = cutlass::layout::TensorNDHWC;
using LayoutC  = cutlass::layout::TensorKCSRT;
constexpr auto ConvOp = cutlass::conv::Operator::kWgrad;
using TileShape    = Shape<_64, Shape<_128>, Shape<_32>>;
using ClusterShape = Shape<_2, _1, _1>;

using CollectiveEpilogue = typename cutlass::epilogue::collective::CollectiveBuilder<
    cutlass::arch::Sm100, cutlass::arch::OpClassTensorOp,
    TileShape, ClusterShape,
    cutlass::epilogue::collective::EpilogueTileAuto,
    Acc, Acc,
    Elem, LayoutC, 128 / cutlass::sizeof_bits<Elem>::value,
    Elem, LayoutC, 128 / cutlass::sizeof_bits<Elem>::value,
    cutlass::epilogue::collective::EpilogueScheduleAuto
  >::CollectiveOp;

using CollectiveMainloop = typename cutlass::conv::collective::CollectiveBuilder<
    cutlass::arch::Sm100, cutlass::arch::OpClassTensorOp, ConvOp,
    Elem, LayoutAB, 128 / cutlass::sizeof_bits<Elem>::value,
    Elem, LayoutAB, 128 / cutlass::sizeof_bits<Elem>::value,
    Acc,
    TileShape, ClusterShape,
    cutlass::conv::collective::StageCountAutoCarveout<
        static_cast<int>(sizeof(typename CollectiveEpilogue::SharedStorage))>,
    cutlass::conv::collective::KernelScheduleAuto
  >::CollectiveOp;

using ProblemShape = cutlass::conv::ConvProblemShape<
    ConvOp, CollectiveMainloop::DispatchPolicy::NumSpatialDimensions>;
using ConvKernel = cutlass::conv::kernel::ConvUniversal<
    ProblemShape, CollectiveMainloop, CollectiveEpilogue>;
using Conv = cutlass::conv::device::ConvUniversalAdapter<ConvKernel>;

auto* _anchor = &cutlass::device_kernel<ConvKernel>;


// ===== COMPILED SASS (sm_100a) =====

	.target	sm_100a

	.elftype	@"ET_EXEC"


//--------------------- .note.nv.tkinfo           --------------------------
	.section	.note.nv.tkinfo,"",@"SHT_NOTE"
	.sectionflags	@"SHF_NOTE_NV_TKINFO"
	.tkinfo
        /*0018*/ 	.word	0x00000002
        /*0030*/ 	.string	""
        /*0030*/ 	.string	"ptxas"
        /*0030*/ 	.string	"Cuda compilation tools, release 13.0, V13.0.88"
        /*0030*/ 	.string	"Build cuda_13.0.r13.0/compiler.36424714_0"
        /*0030*/ 	.string	"-arch sm_100a -m 64 "



//--------------------- .note.nv.cuinfo           --------------------------
	.section	.note.nv.cuinfo,"",@"SHT_NOTE"
	.sectionflags	@"SHF_NOTE_NV_CUINFO"
        /*0018*/ 	.short	0x0002
        /*001a*/ 	.short	0x0064
        /*001c*/ 	.short	0x0082
	.zero		2


//--------------------- .nv.info                  --------------------------
	.section	.nv.info,"",@"SHT_CUDA_INFO"
	.align	4


	//----- nvinfo : EIATTR_REGCOUNT
	.align		4
        /*0000*/ 	.byte	0x04, 0x2f
        /*0002*/ 	.short	(.L_19 - .L_18)
	.align		4
.L_18:
        /*0004*/ 	.word	index@(_ZN7cutlass13device_kernelINS_4conv6kernel13ConvUniversalINS1_16ConvProblemShapeILNS1_8OperatorE2ELi3EEENS1_10collective14CollectiveConvINS1_47MainloopSm100TmaUmmaWarpSpecializedImplicitGemmILS5_2ELi17ELi3ELi1ELi2EN4cute5tupleIJNSA_1CILi2EEENSC_ILi1EEESE_EEEEENSB_IJNSC_ILi64EEENSB_IJNSC_ILi128EEEEEENSB_IJNSC_ILi32EEEEEEEEENS_10bfloat16_tESN_NSA_8TiledMMAINSA_8MMA_AtomIJNSA_20SM100_MMA_F16BF16_SSISN_SN_fLi64ELi128ELNSA_4UMMA5MajorE1ELSS_1ELNSR_7ScaleInE0ELST_0EEEEEENSA_6LayoutINSB_IJSE_SE_SE_EEENSB_IJNSC_ILi0EEESY_SY_EEEEENSB_IJNSA_10UnderscoreES11_S11_EEEEENS7_6detail27Sm100ImplicitGemmTileTraitsINSA_13SM90_TMA_LOADENSA_14ComposedLayoutINSA_7SwizzleILi3ELi4ELi3EEENSA_18smem_ptr_flag_bitsILi16EEENSW_INSB_IJSH_NSC_ILi8EEEEEENSB_IJSE_SH_EEEEEEEvEENS15_INSA_30SM90_TMA_LOAD_IM2COL_MULTICASTES1G_vEEEENS_8epilogue10collective18CollectiveEpilogueINS1L_23Sm100TmaWarpSpecializedILi4ELi2ELi16ELb1ELb0EEEJSM_NSB_IJNSW_ISH_SE_EENSW_ISK_SE_EEEEESN_NSB_IJlNSB_IJSE_lllEEESY_EEESN_S1U_NS1L_6fusion15FusionCallbacksIS1P_NS1V_17LinearCombinationISN_fSN_fLNS_15FloatRoundStyleE2EEESM_S1S_JEEENSA_5SM1004TMEM4LOAD26SM100_TMEM_LOAD_16dp256b4xES16_NS17_INS18_ILi2ELi4ELi3EEES1B_NSW_INSB_IJS1C_SK_EEENSB_IJSK_SE_EEEEEEENSA_17SM75_U32x4_LDSM_NENSA_14SM90_TMA_STOREES29_NSA_17SM90_U32x4_STSM_NENSA_39AutoVectorizingCopyWithAssumedAlignmentILi128EEEEEEvvEEEEvNT_6ParamsE)
        /*0008*/ 	.word	0x00000060


	//----- nvinfo : EIATTR_FRAME_SIZE
	.align		4
.L_19:
        /*000c*/ 	.byte	0x04, 0x11
        /*000e*/ 	.short	(.L_21 - .L_20)
	.align		4
.L_20:
        /*0010*/ 	.word	index@($__internal_2_$__cuda_sm10x_tcgen05_guardrail_trap_unallocated_columns_being_dealloced)
        /*0014*/ 	.word	0x00000008


	//----- nvinfo : EIATTR_FRAME_SIZE
	.align		4
.L_21:
        /*0018*/ 	.byte	0x04, 0x11
        /*001a*/ 	.short	(.L_23 - .L_22)
	.align		4
.L_22:
        /*001c*/ 	.word	index@($__internal_1_$__cuda_sm10x_tcgen05_guardrail_trap_phase_invalid_during_alloc)
        /*0020*/ 	.word	0x00000008


	//----- nvinfo : EIATTR_FRAME_SIZE
	.align		4
.L_23:
        /*0024*/ 	.byte	0x04, 0x11
        /*0026*/ 	.short	(.L_25 - .L_24)
	.align		4
.L_24:
        /*0028*/ 	.word	index@($__internal_0_$__cuda_sm10x_tcgen05_guardrail_trap_col_being_dealloced_not_returned_by_alloc)
        /*002c*/ 	.word	0x00000008


	//----- nvinfo : EIATTR_FRAME_SIZE
	.align		4
.L_25:
        /*0030*/ 	.byte	0x04, 0x11
        /*0032*/ 	.short	(.L_27 - .L_26)
	.align		4
.L_26:
        /*0034*/ 	.word	index@(_ZN7cutlass13device_kernelINS_4conv6kernel13ConvUniversalINS1_16ConvProblemShapeILNS1_8OperatorE2ELi3EEENS1_10collective14CollectiveConvINS1_47MainloopSm100TmaUmmaWarpSpecializedImplicitGemmILS5_2ELi17ELi3ELi1ELi2EN4cute5tupleIJNSA_1CILi2EEENSC_ILi1EEESE_EEEEENSB_IJNSC_ILi64EEENSB_IJNSC_ILi128EEEEEENSB_IJNSC_ILi32EEEEEEEEENS_10bfloat16_tESN_NSA_8TiledMMAINSA_8MMA_AtomIJNSA_20SM100_MMA_F16BF16_SSISN_SN_fLi64ELi128ELNSA_4UMMA5MajorE1ELSS_1ELNSR_7ScaleInE0ELST_0EEEEEENSA_6LayoutINSB_IJSE_SE_SE_EEENSB_IJNSC_ILi0EEESY_SY_EEEEENSB_IJNSA_10UnderscoreES11_S11_EEEEENS7_6detail27Sm100ImplicitGemmTileTraitsINSA_13SM90_TMA_LOADENSA_14ComposedLayoutINSA_7SwizzleILi3ELi4ELi3EEENSA_18smem_ptr_flag_bitsILi16EEENSW_INSB_IJSH_NSC_ILi8EEEEEENSB_IJSE_SH_EEEEEEEvEENS15_INSA_30SM90_TMA_LOAD_IM2COL_MULTICASTES1G_vEEEENS_8epilogue10collective18CollectiveEpilogueINS1L_23Sm100TmaWarpSpecializedILi4ELi2ELi16ELb1ELb0EEEJSM_NSB_IJNSW_ISH_SE_EENSW_ISK_SE_EEEEESN_NSB_IJlNSB_IJSE_lllEEESY_EEESN_S1U_NS1L_6fusion15FusionCallbacksIS1P_NS1V_17LinearCombinationISN_fSN_fLNS_15FloatRoundStyleE2EEESM_S1S_JEEENSA_5SM1004TMEM4LOAD26SM100_TMEM_LOAD_16dp256b4xES16_NS17_INS18_ILi2ELi4ELi3EEES1B_NSW_INSB_IJS1C_SK_EEENSB_IJSK_SE_EEEEEEENSA_17SM75_U32x4_LDSM_NENSA_14SM90_TMA_STOREES29_NSA_17SM90_U32x4_STSM_NENSA_39AutoVectorizingCopyWithAssumedAlignmentILi128EEEEEEvvEEEEvNT_6ParamsE)
        /*0038*/ 	.word	0x00000008


	//----- nvinfo : EIATTR_MIN_STACK_SIZE
	.align		4
.L_27:
        /*003c*/ 	.byte	0x04, 0x12
        /*003e*/ 	.short	(.L_29 - .L_28)
	.align		4
.L_28:
        /*0040*/ 	.word	index@(_ZN7cutlass13device_kernelINS_4conv6kernel13ConvUniversalINS1_16ConvProblemShapeILNS1_8OperatorE2ELi3EEENS1_10collective14CollectiveConvINS1_47MainloopSm100TmaUmmaWarpSpecializedImplicitGemmILS5_2ELi17ELi3ELi1ELi2EN4cute5tupleIJNSA_1CILi2EEENSC_ILi1EEESE_EEEEENSB_IJNSC_ILi64EEENSB_IJNSC_ILi128EEEEEENSB_IJNSC_ILi32EEEEEEEEENS_10bfloat16_tESN_NSA_8TiledMMAINSA_8MMA_AtomIJNSA_20SM100_MMA_F16BF16_SSISN_SN_fLi64ELi128ELNSA_4UMMA5MajorE1ELSS_1ELNSR_7ScaleInE0ELST_0EEEEEENSA_6LayoutINSB_IJSE_SE_SE_EEENSB_IJNSC_ILi0EEESY_SY_EEEEENSB_IJNSA_10UnderscoreES11_S11_EEEEENS7_6detail27Sm100ImplicitGemmTileTraitsINSA_13SM90_TMA_LOADENSA_14ComposedLayoutINSA_7SwizzleILi3ELi4ELi3EEENSA_18smem_ptr_flag_bitsILi16EEENSW_INSB_IJSH_NSC_ILi8EEEEEENSB_IJSE_SH_EEEEEEEvEENS15_INSA_30SM90_TMA_LOAD_IM2COL_MULTICASTES1G_vEEEENS_8epilogue10collective18CollectiveEpilogueINS1L_23Sm100TmaWarpSpecializedILi4ELi2ELi16ELb1ELb0EEEJSM_NSB_IJNSW_ISH_SE_EENSW_ISK_SE_EEEEESN_NSB_IJlNSB_IJSE_lllEEESY_EEESN_S1U_NS1L_6fusion15FusionCallbacksIS1P_NS1V_17LinearCombinationISN_fSN_fLNS_15FloatRoundStyleE2EEESM_S1S_JEEENSA_5SM1004TMEM4LOAD26SM100_TMEM_LOAD_16dp256b4xES16_NS17_INS18_ILi2ELi4ELi3EEES1B_NSW_INSB_IJS1C_SK_EEENSB_IJSK_SE_EEEEEEENSA_17SM75_U32x4_LDSM_NENSA_14SM90_TMA_STOREES29_NSA_17SM90_U32x4_STSM_NENSA_39AutoVectorizingCopyWithAssumedAlignmentILi128EEEEEEvvEEEEvNT_6ParamsE)
        /*0044*/ 	.word	0x00000008
.L_29:


//--------------------- .nv.compat                --------------------------
	.section	.nv.compat,"",@"SHT_CUDA_COMPAT_INFO"
	.align	4
        /*0000*/ 	.byte	0x02, 0x09, 0x01, 0x00, 0x02, 0x02, 0x02, 0x00, 0x02, 0x05, 0x05, 0x00, 0x03, 0x07, 0x01, 0x01
        /*0010*/ 	.byte	0x02, 0x03, 0x01, 0x00, 0x02, 0x06, 0x01, 0x00, 0x04, 0x0b, 0x08, 0x00, 0x09, 0x00, 0x00, 0x00
        /*0020*/ 	.byte	0x00, 0x00, 0x00, 0x00


//--------------------- .nv.info._ZN7cutlass13device_kernelINS_4conv6kernel13ConvUniversalINS1_16ConvProblemShapeILNS1_8OperatorE2ELi3EEENS1_10collective14CollectiveConvINS1_47MainloopSm100TmaUmmaWarpSpecializedImplicitGemmILS5_2ELi17ELi3ELi1ELi2EN4cute5tupleIJNSA_1CILi2EEENSC_ILi1EEESE_EEEEENSB_IJNSC_ILi64EEENSB_IJNSC_ILi128EEEEEENSB_IJNSC_ILi32EEEEEEEEENS_10bfloat16_tESN_NSA_8TiledMMAINSA_8MMA_AtomIJNSA_20SM100_MMA_F16BF16_SSISN_SN_fLi64ELi128ELNSA_4UMMA5MajorE1ELSS_1ELNSR_7ScaleInE0ELST_0EEEEEENSA_6LayoutINSB_IJSE_SE_SE_EEENSB_IJNSC_ILi0EEESY_SY_EEEEENSB_IJNSA_10UnderscoreES11_S11_EEEEENS7_6detail27Sm100ImplicitGemmTileTraitsINSA_13SM90_TMA_LOADENSA_14ComposedLayoutINSA_7SwizzleILi3ELi4ELi3EEENSA_18smem_ptr_flag_bitsILi16EEENSW_INSB_IJSH_NSC_ILi8EEEEEENSB_IJSE_SH_EEEEEEEvEENS15_INSA_30SM90_TMA_LOAD_IM2COL_MULTICASTES1G_vEEEENS_8epilogue10collective18CollectiveEpilogueINS1L_23Sm100TmaWarpSpecializedILi4ELi2ELi16ELb1ELb0EEEJSM_NSB_IJNSW_ISH_SE_EENSW_ISK_SE_EEEEESN_NSB_IJlNSB_IJSE_lllEEESY_EEESN_S1U_NS1L_6fusion15FusionCallbacksIS1P_NS1V_17LinearCombinationISN_fSN_fLNS_15FloatRoundStyleE2EEESM_S1S_JEEENSA_5SM1004TMEM4LOAD26SM100_TMEM_LOAD_16dp256b4xES16_NS17_INS18_ILi2ELi4ELi3EEES1B_NSW_INSB_IJS1C_SK_EEENSB_IJSK_SE_EEEEEEENSA_17SM75_U32x4_LDSM_NENSA_14SM90_TMA_STOREES29_NSA_17SM90_U32x4_STSM_NENSA_39AutoVectorizingCopyWithAssumedAlignmentILi128EEEEEEvvEEEEvNT_6ParamsE --------------------------
	.section	.nv.info._ZN7cutlass13device_kernelINS_4conv6kernel13ConvUniversalINS1_16ConvProblemShapeILNS1_8OperatorE2ELi3EEENS1_10collective14CollectiveConvINS1_47MainloopSm100TmaUmmaWarpSpecializedImplicitGemmILS5_2ELi17ELi3ELi1ELi2EN4cute5tupleIJNSA_1CILi2EEENSC_ILi1EEESE_EEEEENSB_IJNSC_ILi64EEENSB_IJNSC_ILi128EEEEEENSB_IJNSC_ILi32EEEEEEEEENS_10bfloat16_tESN_NSA_8TiledMMAINSA_8MMA_AtomIJNSA_20SM100_MMA_F16BF16_SSISN_SN_fLi64ELi128ELNSA_4UMMA5MajorE1ELSS_1ELNSR_7ScaleInE0ELST_0EEEEEENSA_6LayoutINSB_IJSE_SE_SE_EEENSB_IJNSC_ILi0EEESY_SY_EEEEENSB_IJNSA_10UnderscoreES11_S11_EEEEENS7_6detail27Sm100ImplicitGemmTileTraitsINSA_13SM90_TMA_LOADENSA_14ComposedLayoutINSA_7SwizzleILi3ELi4ELi3EEENSA_18smem_ptr_flag_bitsILi16EEENSW_INSB_IJSH_NSC_ILi8EEEEEENSB_IJSE_SH_EEEEEEEvEENS15_INSA_30SM90_TMA_LOAD_IM2COL_MULTICASTES1G_vEEEENS_8epilogue10collective18CollectiveEpilogueINS1L_23Sm100TmaWarpSpecializedILi4ELi2ELi16ELb1ELb0EEEJSM_NSB_IJNSW_ISH_SE_EENSW_ISK_SE_EEEEESN_NSB_IJlNSB_IJSE_lllEEESY_EEESN_S1U_NS1L_6fusion15FusionCallbacksIS1P_NS1V_17LinearCombinationISN_fSN_fLNS_15FloatRoundStyleE2EEESM_S1S_JEEENSA_5SM1004TMEM4LOAD26SM100_TMEM_LOAD_16dp256b4xES16_NS17_INS18_ILi2ELi4ELi3EEES1B_NSW_INSB_IJS1C_SK_EEENSB_IJSK_SE_EEEEEEENSA_17SM75_U32x4_LDSM_NENSA_14SM90_TMA_STOREES29_NSA_17SM90_U32x4_STSM_NENSA_39AutoVectorizingCopyWithAssumedAlignmentILi128EEEEEEvvEEEEvNT_6ParamsE,"",@"SHT_CUDA_INFO"
	.sectionflags	@""
	.align	4


	//----- nvinfo : EIATTR_CUDA_API_VERSION
	.align		4
        /*0000*/ 	.byte	0x04, 0x37
        /*0002*/ 	.short	(.L_31 - .L_30)
.L_30:
        /*0004*/ 	.word	0x00000082


	//----- nvinfo : EIATTR_KPARAM_INFO
	.align		4
.L_31:
        /*0008*/ 	.byte	0x04, 0x17
        /*000a*/ 	.short	(.L_33 - .L_32)
.L_32:
        /*000c*/ 	.word	0x00000000
        /*0010*/ 	.short	0x0000
        /*0012*/ 	.short	0x0000
        /*0014*/ 	.byte	0x00, 0xf0, 0x01, 0x24


	//----- nvinfo : EIATTR_AT_ENTRY_FRAGMENTS
	.align		4
.L_33:
        /*0018*/ 	.byte	0x04, 0x4f
        /*001a*/ 	.short	(.L_35 - .L_34)


	//   ....[0]....
.L_34:
        /*001c*/ 	.word	0x00000006


	//----- nvinfo : EIATTR_RESERVED_SMEM_USED
	.align		4
.L_35:
        /*0020*/ 	.byte	0x01, 0x41
	.zero		2


	//----- nvinfo : EIATTR_SPARSE_MMA_MASK
	.align		4
        /*0024*/ 	.byte	0x03, 0x50
        /*0026*/ 	.short	0x0000


	//----- nvinfo : EIATTR_TCGEN05_1CTA_USED
	.align		4
        /*0028*/ 	.byte	0x01, 0x51
	.zero		2


	//----- nvinfo : EIATTR_MAXREG_COUNT
	.align		4
        /*002c*/ 	.byte	0x03, 0x1b
        /*002e*/ 	.short	0x00ff


	//----- nvinfo : EIATTR_NUM_BARRIERS
	.align		4
        /*0030*/ 	.byte	0x02, 0x4c
        /*0032*/ 	.byte	0x07
	.zero		1


	//----- nvinfo : EIATTR_EXTERNS
	.align		4
        /*0034*/ 	.byte	0x04, 0x0f
        /*0036*/ 	.short	(.L_37 - .L_36)


	//   ....[0]....
	.align		4
.L_36:
        /*0038*/ 	.word	index@(__assertfail)


	//----- nvinfo : EIATTR_MERCURY_ISA_VERSION
	.align		4
.L_37:
        /*003c*/ 	.byte	0x03, 0x5f
        /*003e*/ 	.short	0x0101


	//----- nvinfo : EIATTR_INT_WARP_WIDE_INSTR_OFFSETS
	.align		4
        /*0040*/ 	.byte	0x04, 0x31
        /*0042*/ 	.short	(.L_39 - .L_38)


	//   ....[0]....
.L_38:
        /*0044*/ 	.word	0x000048d0


	//   ....[1]....
        /*0048*/ 	.word	0x000048f0


	//   ....[2]....
        /*004c*/ 	.word	0x00004920


	//   ....[3]....
        /*0050*/ 	.word	0x000055c0


	//   ....[4]....
        /*0054*/ 	.word	0x00005870


	//   ....[5]....
        /*0058*/ 	.word	0x00005890


	//   ....[6]....
        /*005c*/ 	.word	0x000059d0


	//   ....[7]....
        /*0060*/ 	.word	0x000059f0


	//   ....[8]....
        /*0064*/ 	.word	0x00005b40


	//   ....[9]....
        /*0068*/ 	.word	0x00005b60


	//   ....[10]....
        /*006c*/ 	.word	0x00005d90


	//   ....[11]....
        /*0070*/ 	.word	0x00005da0


	//   ....[12]....
        /*0074*/ 	.word	0x00006c90


	//----- nvinfo : EIATTR_COOP_GROUP_MASK_REGIDS
	.align		4
.L_39:
        /*0078*/ 	.byte	0x04, 0x29
        /*007a*/ 	.short	(.L_41 - .L_40)


	//   ....[0]....
.L_40:
        /*007c*/ 	.word	0xffffffff


	//   ....[1]....
        /*0080*/ 	.word	0xffffffff


	//   ....[2]....
        /*0084*/ 	.word	0xffffffff


	//   ....[3]....
        /*0088*/ 	.word	0xffffffff


	//   ....[4]....
        /*008c*/ 	.word	0xffffffff


	//   ....[5]....
        /*0090*/ 	.word	0xffffffff


	//   ....[6]....
        /*0094*/ 	.word	0xffffffff


	//   ....[7]....
        /*0098*/ 	.word	0xffffffff


	//   ....[8]....
        /*009c*/ 	.word	0xffffffff


	//   ....[9]....
        /*00a0*/ 	.word	0xffffffff


	//   ....[10]....
        /*00a4*/ 	.word	0xffffffff


	//   ....[11]....
        /*00a8*/ 	.word	0xffffffff


	//   ....[12]....
        /*00ac*/ 	.word	0xffffffff


	//----- nvinfo : EIATTR_COOP_GROUP_INSTR_OFFSETS
	.align		4
.L_41:
        /*00b0*/ 	.byte	0x04, 0x28
        /*00b2*/ 	.short	(.L_43 - .L_42)


	//   ....[0]....
.L_42:
        /*00b4*/ 	.word	0x000000a0


	//   ....[1]....
        /*00b8*/ 	.word	0x000004e0


	//   ....[2]....
        /*00bc*/ 	.word	0x00000840


	//   ....[3]....
        /*00c0*/ 	.word	0x000009e0


	//   ....[4]....
        /*00c4*/ 	.word	0x00000ae0


	//   ....[5]....
        /*00c8*/ 	.word	0x00000c30


	//   ....[6]....
        /*00cc*/ 	.word	0x00000e30


	//   ....[7]....
        /*00d0*/ 	.word	0x00002ae0


	//   ....[8]....
        /*00d4*/ 	.word	0x00003d00


	//   ....[9]....
        /*00d8*/ 	.word	0x00003f10


	//   ....[10]....
        /*00dc*/ 	.word	0x00003f40


	//   ....[11]....
        /*00e0*/ 	.word	0x000047b0


	//   ....[12]....
        /*00e4*/ 	.word	0x000049f0


	//----- nvinfo : EIATTR_VRC_CTA_INIT_COUNT
	.align		4
.L_43:
        /*00e8*/ 	.byte	0x02, 0x4a
        /*00ea*/ 	.byte	0x80
	.zero		1


	//----- nvinfo : EIATTR_SYSCALL_OFFSETS
	.align		4
        /*00ec*/ 	.byte	0x04, 0x46
        /*00ee*/ 	.short	(.L_45 - .L_44)


	//   ....[0]....
.L_44:
        /*00f0*/ 	.word	0x00006f30


	//   ....[1]....
        /*00f4*/ 	.word	0x00007020


	//   ....[2]....
        /*00f8*/ 	.word	0x000076f0


	//   ....[3]....
        /*00fc*/ 	.word	0x00007fb0


	//   ....[4]....
        /*0100*/ 	.word	0x00008810


	//   ....[5]....
        /*0104*/ 	.word	0x00009050


	//----- nvinfo : EIATTR_MBARRIER_INSTR_OFFSETS
	.align		4
.L_45:
        /*0108*/ 	.byte	0x04, 0x39
        /*010a*/ 	.short	(.L_47 - .L_46)


	//   ....[0]....
.L_46:
        /*010c*/ 	.word	0x00000600
        /*0110*/ 	.word	0x000000ff
        /*0114*/ 	.word	0x00000000
        /*0118*/ 	.short	0x0100
        /*011a*/ 	.byte	0x07
	.zero		1


	//   ....[1]....
        /*011c*/ 	.word	0x00000610
        /*0120*/ 	.word	0x000000ff
        /*0124*/ 	.word	0x00000088
        /*0128*/ 	.short	0x0100
        /*012a*/ 	.byte	0x07
	.zero		1


	//   ....[2]....
        /*012c*/ 	.word	0x00000620
        /*0130*/ 	.word	0x000000ff
        /*0134*/ 	.word	0x00000008
        /*0138*/ 	.short	0x0100
        /*013a*/ 	.byte	0x07
	.zero		1


	//   ....[3]....
        /*013c*/ 	.word	0x00000630
        /*0140*/ 	.word	0x000000ff
        /*0144*/ 	.word	0x00000090
        /*0148*/ 	.short	0x0100
        /*014a*/ 	.byte	0x07
	.zero		1


	//   ....[4]....
        /*014c*/ 	.word	0x00000640
        /*0150*/ 	.word	0x000000ff
        /*0154*/ 	.word	0x00000010
        /*0158*/ 	.short	0x0100
        /*015a*/ 	.byte	0x07
	.zero		1


	//   ....[5]....
        /*015c*/ 	.word	0x00000650
        /*0160*/ 	.word	0x000000ff
        /*0164*/ 	.word	0x00000098
        /*0168*/ 	.short	0x0100
        /*016a*/ 	.byte	0x07
	.zero		1


	//   ....[6]....
        /*016c*/ 	.word	0x00000660
        /*0170*/ 	.word	0x000000ff
        /*0174*/ 	.word	0x00000018
        /*0178*/ 	.short	0x0100
        /*017a*/ 	.byte	0x07
	.zero		1


	//   ....[7]....
        /*017c*/ 	.word	0x00000670
        /*0180*/ 	.word	0x000000ff
        /*0184*/ 	.word	0x000000a0
        /*0188*/ 	.short	0x0100
        /*018a*/ 	.byte	0x07
	.zero		1


	//   ....[8]....
        /*018c*/ 	.word	0x00000680
        /*0190*/ 	.word	0x000000ff
        /*0194*/ 	.word	0x00000020
        /*0198*/ 	.short	0x0100
        /*019a*/ 	.byte	0x07
	.zero		1


	//   ....[9]....
        /*019c*/ 	.word	0x00000690
        /*01a0*/ 	.word	0x000000ff
        /*01a4*/ 	.word	0x000000a8
        /*01a8*/ 	.short	0x0100
        /*01aa*/ 	.byte	0x07
	.zero		1


	//   ....[10]....
        /*01ac*/ 	.word	0x000006a0
        /*01b0*/ 	.word	0x000000ff
        /*01b4*/ 	.word	0x00000028
        /*01b8*/ 	.short	0x0100
        /*01ba*/ 	.byte	0x07
	.zero		1


	//   ....[11]....
        /*01bc*/ 	.word	0x000006b0
        /*01c0*/ 	.word	0x000000ff
        /*01c4*/ 	.word	0x000000b0
        /*01c8*/ 	.short	0x0100
        /*01ca*/ 	.byte	0x07
	.zero		1


	//   ....[12]....
        /*01cc*/ 	.word	0x000006c0
        /*01d0*/ 	.word	0x000000ff
        /*01d4*/ 	.word	0x00000030
        /*01d8*/ 	.short	0x0100
        /*01da*/ 	.byte	0x07
	.zero		1


	//   ....[13]....
        /*01dc*/ 	.word	0x000006d0
        /*01e0*/ 	.word	0x000000ff
        /*01e4*/ 	.word	0x000000b8
        /*01e8*/ 	.short	0x0100
        /*01ea*/ 	.byte	0x07
	.zero		1


	//   ....[14]....
        /*01ec*/ 	.word	0x000006e0
        /*01f0*/ 	.word	0x000000ff
        /*01f4*/ 	.word	0x00000038
        /*01f8*/ 	.short	0x0100
        /*01fa*/ 	.byte	0x07
	.zero		1


	//   ....[15]....
        /*01fc*/ 	.word	0x000006f0
        /*0200*/ 	.word	0x000000ff
        /*0204*/ 	.word	0x000000c0
        /*0208*/ 	.short	0x0100
        /*020a*/ 	.byte	0x07
	.zero		1


	//   ....[16]....
        /*020c*/ 	.word	0x00000700
        /*0210*/ 	.word	0x000000ff
        /*0214*/ 	.word	0x00000040
        /*0218*/ 	.short	0x0100
        /*021a*/ 	.byte	0x07
	.zero		1


	//   ....[17]....
        /*021c*/ 	.word	0x00000710
        /*0220*/ 	.word	0x000000ff
        /*0224*/ 	.word	0x000000c8
        /*0228*/ 	.short	0x0100
        /*022a*/ 	.byte	0x07
	.zero		1


	//   ....[18]....
        /*022c*/ 	.word	0x00000720
        /*0230*/ 	.word	0x000000ff
        /*0234*/ 	.word	0x00000048
        /*0238*/ 	.short	0x0100
        /*023a*/ 	.byte	0x07
	.zero		1


	//   ....[19]....
        /*023c*/ 	.word	0x00000730
        /*0240*/ 	.word	0x000000ff
        /*0244*/ 	.word	0x000000d0
        /*0248*/ 	.short	0x0100
        /*024a*/ 	.byte	0x07
	.zero		1


	//   ....[20]....
        /*024c*/ 	.word	0x00000740
        /*0250*/ 	.word	0x000000ff
        /*0254*/ 	.word	0x00000050
        /*0258*/ 	.short	0x0100
        /*025a*/ 	.byte	0x07
	.zero		1


	//   ....[21]....
        /*025c*/ 	.word	0x00000750
        /*0260*/ 	.word	0x000000ff
        /*0264*/ 	.word	0x000000d8
        /*0268*/ 	.short	0x0100
        /*026a*/ 	.byte	0x07
	.zero		1


	//   ....[22]....
        /*026c*/ 	.word	0x00000760
        /*0270*/ 	.word	0x000000ff
        /*0274*/ 	.word	0x00000058
        /*0278*/ 	.short	0x0100
        /*027a*/ 	.byte	0x07
	.zero		1


	//   ....[23]....
        /*027c*/ 	.word	0x00000770
        /*0280*/ 	.word	0x000000ff
        /*0284*/ 	.word	0x000000e0
        /*0288*/ 	.short	0x0100
        /*028a*/ 	.byte	0x07
	.zero		1


	//   ....[24]....
        /*028c*/ 	.word	0x00000780
        /*0290*/ 	.word	0x000000ff
        /*0294*/ 	.word	0x00000060
        /*0298*/ 	.short	0x0100
        /*029a*/ 	.byte	0x07
	.zero		1


	//   ....[25]....
        /*029c*/ 	.word	0x00000790
        /*02a0*/ 	.word	0x000000ff
        /*02a4*/ 	.word	0x000000e8
        /*02a8*/ 	.short	0x0100
        /*02aa*/ 	.byte	0x07
	.zero		1


	//   ....[26]....
        /*02ac*/ 	.word	0x000007a0
        /*02b0*/ 	.word	0x000000ff
        /*02b4*/ 	.word	0x00000068
        /*02b8*/ 	.short	0x0100
        /*02ba*/ 	.byte	0x07
	.zero		1


	//   ....[27]....
        /*02bc*/ 	.word	0x000007b0
        /*02c0*/ 	.word	0x000000ff
        /*02c4*/ 	.word	0x000000f0
        /*02c8*/ 	.short	0x0100
        /*02ca*/ 	.byte	0x07
	.zero		1


	//   ....[28]....
        /*02cc*/ 	.word	0x000007c0
        /*02d0*/ 	.word	0x000000ff
        /*02d4*/ 	.word	0x00000070
        /*02d8*/ 	.short	0x0100
        /*02da*/ 	.byte	0x07
	.zero		1


	//   ....[29]....
        /*02dc*/ 	.word	0x000007d0
        /*02e0*/ 	.word	0x000000ff
        /*02e4*/ 	.word	0x000000f8
        /*02e8*/ 	.short	0x0100
        /*02ea*/ 	.byte	0x07
	.zero		1


	//   ....[30]....
        /*02ec*/ 	.word	0x000007e0
        /*02f0*/ 	.word	0x000000ff
        /*02f4*/ 	.word	0x00000078
        /*02f8*/ 	.short	0x0100
        /*02fa*/ 	.byte	0x07
	.zero		1


	//   ....[31]....
        /*02fc*/ 	.word	0x000007f0
        /*0300*/ 	.word	0x000000ff
        /*0304*/ 	.word	0x00000100
        /*0308*/ 	.short	0x0100
        /*030a*/ 	.byte	0x07
	.zero		1


	//   ....[32]....
        /*030c*/ 	.word	0x00000800
        /*0310*/ 	.word	0x000000ff
        /*0314*/ 	.word	0x00000080
        /*0318*/ 	.short	0x0100
        /*031a*/ 	.byte	0x07
	.zero		1


	//   ....[33]....
        /*031c*/ 	.word	0x00000810
        /*0320*/ 	.word	0x000000ff
        /*0324*/ 	.word	0x00000108
        /*0328*/ 	.short	0x0100
        /*032a*/ 	.byte	0x07
	.zero		1


	//   ....[34]....
        /*032c*/ 	.word	0x00000950
        /*0330*/ 	.word	0x000000ff
        /*0334*/ 	.word	0x00000110
        /*0338*/ 	.short	0x0100
        /*033a*/ 	.byte	0x07
	.zero		1


	//   ....[35]....
        /*033c*/ 	.word	0x00000960
        /*0340*/ 	.word	0x000000ff
        /*0344*/ 	.word	0x00000130
        /*0348*/ 	.short	0x0100
        /*034a*/ 	.byte	0x07
	.zero		1


	//   ....[36]....
        /*034c*/ 	.word	0x00000970
        /*0350*/ 	.word	0x000000ff
        /*0354*/ 	.word	0x00000118
        /*0358*/ 	.short	0x0100
        /*035a*/ 	.byte	0x07
	.zero		1


	//   ....[37]....
        /*035c*/ 	.word	0x00000980
        /*0360*/ 	.word	0x000000ff
        /*0364*/ 	.word	0x00000138
        /*0368*/ 	.short	0x0100
        /*036a*/ 	.byte	0x07
	.zero		1


	//   ....[38]....
        /*036c*/ 	.word	0x00000990
        /*0370*/ 	.word	0x000000ff
        /*0374*/ 	.word	0x00000120
        /*0378*/ 	.short	0x0100
        /*037a*/ 	.byte	0x07
	.zero		1


	//   ....[39]....
        /*037c*/ 	.word	0x000009a0
        /*0380*/ 	.word	0x000000ff
        /*0384*/ 	.word	0x00000140
        /*0388*/ 	.short	0x0100
        /*038a*/ 	.byte	0x07
	.zero		1


	//   ....[40]....
        /*038c*/ 	.word	0x000009b0
        /*0390*/ 	.word	0x000000ff
        /*0394*/ 	.word	0x00000128
        /*0398*/ 	.short	0x0100
        /*039a*/ 	.byte	0x07
	.zero		1


	//   ....[41]....
        /*039c*/ 	.word	0x000009c0
        /*03a0*/ 	.word	0x000000ff
        /*03a4*/ 	.word	0x00000148
        /*03a8*/ 	.short	0x0100
        /*03aa*/ 	.byte	0x07
	.zero		1


	//   ....[42]....
        /*03ac*/ 	.word	0x00000ab0
        /*03b0*/ 	.word	0x000000ff
        /*03b4*/ 	.word	0x00000150
        /*03b8*/ 	.short	0x0100
        /*03ba*/ 	.byte	0x06
	.zero		1


	//   ....[43]....
        /*03bc*/ 	.word	0x00000ac0
        /*03c0*/ 	.word	0x000000ff
        /*03c4*/ 	.word	0x00000158
        /*03c8*/ 	.short	0x0100
        /*03ca*/ 	.byte	0x06
	.zero		1


	//   ....[44]....
        /*03cc*/ 	.word	0x00000c00
        /*03d0*/ 	.word	0x000000ff
        /*03d4*/ 	.word	0x00000160
        /*03d8*/ 	.short	0x0100
        /*03da*/ 	.byte	0x06
	.zero		1


	//   ....[45]....
        /*03dc*/ 	.word	0x00000c10
        /*03e0*/ 	.word	0x000000ff
        /*03e4*/ 	.word	0x00000168
        /*03e8*/ 	.short	0x0100
        /*03ea*/ 	.byte	0x06
	.zero		1


	//   ....[46]....
        /*03ec*/ 	.word	0x00000d40
        /*03f0*/ 	.word	0x000000ff
        /*03f4*/ 	.word	0x00000170
        /*03f8*/ 	.short	0x0100
        /*03fa*/ 	.byte	0x07
	.zero		1


	//   ....[47]....
        /*03fc*/ 	.word	0x00000d50
        /*0400*/ 	.word	0x000000ff
        /*0404*/ 	.word	0x00000180
        /*0408*/ 	.short	0x0100
        /*040a*/ 	.byte	0x07
	.zero		1


	//   ....[48]....
        /*040c*/ 	.word	0x00000d60
        /*0410*/ 	.word	0x000000ff
        /*0414*/ 	.word	0x00000178
        /*0418*/ 	.short	0x0100
        /*041a*/ 	.byte	0x07
	.zero		1


	//   ....[49]....
        /*041c*/ 	.word	0x00000d70
        /*0420*/ 	.word	0x000000ff
        /*0424*/ 	.word	0x00000188
        /*0428*/ 	.short	0x0100
        /*042a*/ 	.byte	0x07
	.zero		1


	//   ....[50]....
        /*042c*/ 	.word	0x00001b70
        /*0430*/ 	.word	0x000000ff
        /*0434*/ 	.word	0x00000088
        /*0438*/ 	.short	0x010a
        /*043a*/ 	.byte	0x04
	.zero		1


	//   ....[51]....
        /*043c*/ 	.word	0x00001f00
        /*0440*/ 	.word	0x000000ff
        /*0444*/ 	.word	0x00000088
        /*0448*/ 	.short	0x010a
        /*044a*/ 	.byte	0x2d
	.zero		1


	//   ....[52]....
        /*044c*/ 	.word	0x000020a0
        /*0450*/ 	.word	0x000000ff
        /*0454*/ 	.word	0x00000088
        /*0458*/ 	.short	0x010a
        /*045a*/ 	.byte	0x08
	.zero		1


	//   ....[53]....
        /*045c*/ 	.word	0x00002400
        /*0460*/ 	.word	0x000000ff
        /*0464*/ 	.word	0x00000158
        /*0468*/ 	.short	0x0101
        /*046a*/ 	.byte	0x35
	.zero		1


	//   ....[54]....
        /*046c*/ 	.word	0x00002420
        /*0470*/ 	.word	0x000000ff
        /*0474*/ 	.word	0x00000088
        /*0478*/ 	.short	0x010a
        /*047a*/ 	.byte	0x04
	.zero		1


	//   ....[55]....
        /*047c*/ 	.word	0x000025e0
        /*0480*/ 	.word	0x000000ff
        /*0484*/ 	.word	0x00000088
        /*0488*/ 	.short	0x010a
        /*048a*/ 	.byte	0x31
	.zero		1


	//   ....[56]....
        /*048c*/ 	.word	0x00002780
        /*0490*/ 	.word	0x000000ff
        /*0494*/ 	.word	0x00000088
        /*0498*/ 	.short	0x010a
        /*049a*/ 	.byte	0x08
	.zero		1


	//   ....[57]....
        /*049c*/ 	.word	0x00002af0
        /*04a0*/ 	.word	0x000000ff
        /*04a4*/ 	.word	0x00000160
        /*04a8*/ 	.short	0x010a
        /*04aa*/ 	.byte	0x35
	.zero		1


	//   ....[58]....
        /*04ac*/ 	.word	0x00002bb0
        /*04b0*/ 	.word	0x000000ff
        /*04b4*/ 	.word	0x00000000
        /*04b8*/ 	.short	0x0101
        /*04ba*/ 	.byte	0x04
	.zero		1


	//   ....[59]....
        /*04bc*/ 	.word	0x00003090
        /*04c0*/ 	.word	0x000000ff
        /*04c4*/ 	.word	0x00000000
        /*04c8*/ 	.short	0x010a
        /*04ca*/ 	.byte	0x04
	.zero		1


	//   ....[60]....
        /*04cc*/ 	.word	0x00003120
        /*04d0*/ 	.word	0x000000ff
        /*04d4*/ 	.word	0x00000000
        /*04d8*/ 	.short	0x010a
        /*04da*/ 	.byte	0x04
	.zero		1


	//   ....[61]....
        /*04dc*/ 	.word	0x000031b0
        /*04e0*/ 	.word	0x000000ff
        /*04e4*/ 	.word	0x00000000
        /*04e8*/ 	.short	0x010a
        /*04ea*/ 	.byte	0x04
	.zero		1


	//   ....[62]....
        /*04ec*/ 	.word	0x00003240
        /*04f0*/ 	.word	0x000000ff
        /*04f4*/ 	.word	0x00000000
        /*04f8*/ 	.short	0x010a
        /*04fa*/ 	.byte	0x04
	.zero		1


	//   ....[63]....
        /*04fc*/ 	.word	0x000032d0
        /*0500*/ 	.word	0x000000ff
        /*0504*/ 	.word	0x00000000
        /*0508*/ 	.short	0x010a
        /*050a*/ 	.byte	0x04
	.zero		1


	//   ....[64]....
        /*050c*/ 	.word	0x00003360
        /*0510*/ 	.word	0x000000ff
        /*0514*/ 	.word	0x00000000
        /*0518*/ 	.short	0x010a
        /*051a*/ 	.byte	0x04
	.zero		1


	//   ....[65]....
        /*051c*/ 	.word	0x000033f0
        /*0520*/ 	.word	0x000000ff
        /*0524*/ 	.word	0x00000000
        /*0528*/ 	.short	0x010a
        /*052a*/ 	.byte	0x04
	.zero		1


	//   ....[66]....
        /*052c*/ 	.word	0x00003480
        /*0530*/ 	.word	0x000000ff
        /*0534*/ 	.word	0x00000000
        /*0538*/ 	.short	0x010a
        /*053a*/ 	.byte	0x04
	.zero		1


	//   ....[67]....
        /*053c*/ 	.word	0x00003510
        /*0540*/ 	.word	0x000000ff
        /*0544*/ 	.word	0x00000000
        /*0548*/ 	.short	0x010a
        /*054a*/ 	.byte	0x04
	.zero		1


	//   ....[68]....
        /*054c*/ 	.word	0x000035a0
        /*0550*/ 	.word	0x000000ff
        /*0554*/ 	.word	0x00000000
        /*0558*/ 	.short	0x010a
        /*055a*/ 	.byte	0x04
	.zero		1


	//   ....[69]....
        /*055c*/ 	.word	0x00003630
        /*0560*/ 	.word	0x000000ff
        /*0564*/ 	.word	0x00000000
        /*0568*/ 	.short	0x010a
        /*056a*/ 	.byte	0x04
	.zero		1


	//   ....[70]....
        /*056c*/ 	.word	0x000036c0
        /*0570*/ 	.word	0x000000ff
        /*0574*/ 	.word	0x00000000
        /*0578*/ 	.short	0x010a
        /*057a*/ 	.byte	0x04
	.zero		1


	//   ....[71]....
        /*057c*/ 	.word	0x00003750
        /*0580*/ 	.word	0x000000ff
        /*0584*/ 	.word	0x00000000
        /*0588*/ 	.short	0x010a
        /*058a*/ 	.byte	0x04
	.zero		1


	//   ....[72]....
        /*058c*/ 	.word	0x000037e0
        /*0590*/ 	.word	0x000000ff
        /*0594*/ 	.word	0x00000000
        /*0598*/ 	.short	0x010a
        /*059a*/ 	.byte	0x04
	.zero		1


	//   ....[73]....
        /*059c*/ 	.word	0x00003870
        /*05a0*/ 	.word	0x000000ff
        /*05a4*/ 	.word	0x00000000
        /*05a8*/ 	.short	0x010a
        /*05aa*/ 	.byte	0x04
	.zero		1


	//   ....[74]....
        /*05ac*/ 	.word	0x00003900
        /*05b0*/ 	.word	0x000000ff
        /*05b4*/ 	.word	0x00000000
        /*05b8*/ 	.short	0x010a
        /*05ba*/ 	.byte	0x04
	.zero		1


	//   ....[75]....
        /*05bc*/ 	.word	0x000039a0
        /*05c0*/ 	.word	0x00000000
        /*05c4*/ 	.word	0x00000000
        /*05c8*/ 	.short	0x010a
        /*05ca*/ 	.byte	0xff
	.zero		1


	//   ....[76]....
        /*05cc*/ 	.word	0x00003ad0
        /*05d0*/ 	.word	0x000000ff
        /*05d4*/ 	.word	0x00000168
        /*05d8*/ 	.short	0x010a
        /*05da*/ 	.byte	0x31
	.zero		1


	//   ....[77]....
        /*05dc*/ 	.word	0x00003b70
        /*05e0*/ 	.word	0x000000ff
        /*05e4*/ 	.word	0x00000160
        /*05e8*/ 	.short	0x010a
        /*05ea*/ 	.byte	0x31
	.zero		1


	//   ....[78]....
        /*05ec*/ 	.word	0x00003c10
        /*05f0*/ 	.word	0x000000ff
        /*05f4*/ 	.word	0x00000000
        /*05f8*/ 	.short	0x0101
        /*05fa*/ 	.byte	0x06
	.zero		1


	//   ....[79]....
        /*05fc*/ 	.word	0x00003c50
        /*0600*/ 	.word	0x000000ff
        /*0604*/ 	.word	0x00000168
        /*0608*/ 	.short	0x0106
        /*060a*/ 	.byte	0x31
	.zero		1


	//   ....[80]....
        /*060c*/ 	.word	0x00003c90
        /*0610*/ 	.word	0x00000000
        /*0614*/ 	.word	0x00000168
        /*0618*/ 	.short	0x010a
        /*061a*/ 	.byte	0xff
	.zero		1


	//   ....[81]....
        /*061c*/ 	.word	0x000041b0
        /*0620*/ 	.word	0x000000ff
        /*0624*/ 	.word	0x00000160
        /*0628*/ 	.short	0x010a
        /*062a*/ 	.byte	0x07
	.zero		1


	//   ....[82]....
        /*062c*/ 	.word	0x00004260
        /*0630*/ 	.word	0x000000ff
        /*0634*/ 	.word	0x00000000
        /*0638*/ 	.short	0x0101
        /*063a*/ 	.byte	0x05
	.zero		1


	//   ....[83]....
        /*063c*/ 	.word	0x00004270
        /*0640*/ 	.word	0x000000ff
        /*0644*/ 	.word	0x00000180
        /*0648*/ 	.short	0x010a
        /*064a*/ 	.byte	0x09
	.zero		1


	//   ....[84]....
        /*064c*/ 	.word	0x000042f0
        /*0650*/ 	.word	0x000000ff
        /*0654*/ 	.word	0x00000000
        /*0658*/ 	.short	0x010a
        /*065a*/ 	.byte	0x04
	.zero		1


	//   ....[85]....
        /*065c*/ 	.word	0x00004390
        /*0660*/ 	.word	0x000000ff
        /*0664*/ 	.word	0x00000000
        /*0668*/ 	.short	0x010a
        /*066a*/ 	.byte	0x08
	.zero		1


	//   ....[86]....
        /*066c*/ 	.word	0x000044d0
        /*0670*/ 	.word	0x000000ff
        /*0674*/ 	.word	0x00000000
        /*0678*/ 	.short	0x010a
        /*067a*/ 	.byte	0x04
	.zero		1


	//   ....[87]....
        /*067c*/ 	.word	0x00004700
        /*0680*/ 	.word	0x000000ff
        /*0684*/ 	.word	0x00000000
        /*0688*/ 	.short	0x010a
        /*068a*/ 	.byte	0x05
	.zero		1


	//   ....[88]....
        /*068c*/ 	.word	0x00004790
        /*0690*/ 	.word	0x000000ff
        /*0694*/ 	.word	0x00000000
        /*0698*/ 	.short	0x010a
        /*069a*/ 	.byte	0x06
	.zero		1


	//   ....[89]....
        /*069c*/ 	.word	0x00004d20
        /*06a0*/ 	.word	0x000000ff
        /*06a4*/ 	.word	0x00000160
        /*06a8*/ 	.short	0x010a
        /*06aa*/ 	.byte	0x11
	.zero		1


	//   ....[90]....
        /*06ac*/ 	.word	0x00005190
        /*06b0*/ 	.word	0x000000ff
        /*06b4*/ 	.word	0x00000000
        /*06b8*/ 	.short	0x0101
        /*06ba*/ 	.byte	0x10
	.zero		1


	//   ....[91]....
        /*06bc*/ 	.word	0x000054c0
        /*06c0*/ 	.word	0x000000ff
        /*06c4*/ 	.word	0x00000158
        /*06c8*/ 	.short	0x010a
        /*06ca*/ 	.byte	0x11
	.zero		1


	//   ....[92]....
        /*06cc*/ 	.word	0x000057f0
        /*06d0*/ 	.word	0x000000ff
        /*06d4*/ 	.word	0x00000130
        /*06d8*/ 	.short	0x010a
        /*06da*/ 	.byte	0x11
	.zero		1


	//   ....[93]....
        /*06dc*/ 	.word	0x00005970
        /*06e0*/ 	.word	0x000000ff
        /*06e4*/ 	.word	0x00000110
        /*06e8*/ 	.short	0x010b
        /*06ea*/ 	.byte	0x11
	.zero		1


	//   ....[94]....
        /*06ec*/ 	.word	0x00005980
        /*06f0*/ 	.word	0x000000ff
        /*06f4*/ 	.word	0x00000000
        /*06f8*/ 	.short	0x0101
        /*06fa*/ 	.byte	0x18
	.zero		1


	//   ....[95]....
        /*06fc*/ 	.word	0x000059a0
        /*0700*/ 	.word	0x000000ff
        /*0704*/ 	.word	0x00000138
        /*0708*/ 	.short	0x010a
        /*070a*/ 	.byte	0x11
	.zero		1


	//   ....[96]....
        /*070c*/ 	.word	0x00005ae0
        /*0710*/ 	.word	0x000000ff
        /*0714*/ 	.word	0x00000118
        /*0718*/ 	.short	0x010b
        /*071a*/ 	.byte	0x11
	.zero		1


	//   ....[97]....
        /*071c*/ 	.word	0x00005af0
        /*0720*/ 	.word	0x000000ff
        /*0724*/ 	.word	0x00000000
        /*0728*/ 	.short	0x0101
        /*072a*/ 	.byte	0x17
	.zero		1


	//   ....[98]....
        /*072c*/ 	.word	0x00005b00
        /*0730*/ 	.word	0x000000ff
        /*0734*/ 	.word	0x00000140
        /*0738*/ 	.short	0x010a
        /*073a*/ 	.byte	0x11
	.zero		1


	//   ....[99]....
        /*073c*/ 	.word	0x00005c60
        /*0740*/ 	.word	0x000000ff
        /*0744*/ 	.word	0x00000120
        /*0748*/ 	.short	0x010b
        /*074a*/ 	.byte	0x11
	.zero		1


	//   ....[100]....
        /*074c*/ 	.word	0x00005cd0
        /*0750*/ 	.word	0x000000ff
        /*0754*/ 	.word	0x00000000
        /*0758*/ 	.short	0x0101
        /*075a*/ 	.byte	0x31
	.zero		1


	//   ....[101]....
        /*075c*/ 	.word	0x00005d10
        /*0760*/ 	.word	0x000000ff
        /*0764*/ 	.word	0x00000148
        /*0768*/ 	.short	0x010a
        /*076a*/ 	.byte	0x11
	.zero		1


	//   ....[102]....
        /*076c*/ 	.word	0x00005ee0
        /*0770*/ 	.word	0x000000ff
        /*0774*/ 	.word	0x00000128
        /*0778*/ 	.short	0x010b
        /*077a*/ 	.byte	0x11
	.zero		1


	//   ....[103]....
        /*077c*/ 	.word	0x00005f00
        /*0780*/ 	.word	0x000000ff
        /*0784*/ 	.word	0x00000000
        /*0788*/ 	.short	0x0101
        /*078a*/ 	.byte	0x16
	.zero		1


	//   ....[104]....
        /*078c*/ 	.word	0x00005f30
        /*0790*/ 	.word	0x000000ff
        /*0794*/ 	.word	0x00000130
        /*0798*/ 	.short	0x010a
        /*079a*/ 	.byte	0x11
	.zero		1


	//   ....[105]....
        /*079c*/ 	.word	0x00005f50
        /*07a0*/ 	.word	0x000000ff
        /*07a4*/ 	.word	0x00000138
        /*07a8*/ 	.short	0x010a
        /*07aa*/ 	.byte	0x11
	.zero		1


	//   ....[106]....
        /*07ac*/ 	.word	0x00005f70
        /*07b0*/ 	.word	0x000000ff
        /*07b4*/ 	.word	0x00000140
        /*07b8*/ 	.short	0x010a
        /*07ba*/ 	.byte	0x11
	.zero		1


	//   ....[107]....
        /*07bc*/ 	.word	0x00005fb0
        /*07c0*/ 	.word	0x00000000
        /*07c4*/ 	.word	0x00000148
        /*07c8*/ 	.short	0x010a
        /*07ca*/ 	.byte	0xff
	.zero		1


	//   ....[108]....
        /*07cc*/ 	.word	0x00006360
        /*07d0*/ 	.word	0x000000ff
        /*07d4*/ 	.word	0x00000160
        /*07d8*/ 	.short	0x010a
        /*07da*/ 	.byte	0x33
	.zero		1


	//   ....[109]....
        /*07dc*/ 	.word	0x00006450
        /*07e0*/ 	.word	0x000000ff
        /*07e4*/ 	.word	0x00000000
        /*07e8*/ 	.short	0x0101
        /*07ea*/ 	.byte	0x04
	.zero		1


	//   ....[110]....
        /*07ec*/ 	.word	0x00007430
        /*07f0*/ 	.word	0x000000ff
        /*07f4*/ 	.word	0x00000110
        /*07f8*/ 	.short	0x010a
        /*07fa*/ 	.byte	0x33
	.zero		1


	//   ....[111]....
        /*07fc*/ 	.word	0x00007450
        /*0800*/ 	.word	0x00000054
        /*0804*/ 	.word	0x00000170
        /*0808*/ 	.short	0x010a
        /*080a*/ 	.byte	0xff
	.zero		1


	//   ....[112]....
        /*080c*/ 	.word	0x00007510
        /*0810*/ 	.word	0x000000ff
        /*0814*/ 	.word	0x00000110
        /*0818*/ 	.short	0x010a
        /*081a*/ 	.byte	0x33
	.zero		1


	//   ....[113]....
        /*081c*/ 	.word	0x000075d0
        /*0820*/ 	.word	0x00000054
        /*0824*/ 	.word	0x00000170
        /*0828*/ 	.short	0x010a
        /*082a*/ 	.byte	0xff
	.zero		1


	//   ....[114]....
        /*082c*/ 	.word	0x00007d20
        /*0830*/ 	.word	0x00000000
        /*0834*/ 	.word	0x00000000
        /*0838*/ 	.short	0x0101
        /*083a*/ 	.byte	0xff
	.zero		1


	//   ....[115]....
        /*083c*/ 	.word	0x00007d30
        /*0840*/ 	.word	0x00000004
        /*0844*/ 	.word	0x00000110
        /*0848*/ 	.short	0x010a
        /*084a*/ 	.byte	0xff
	.zero		1


	//   ....[116]....
        /*084c*/ 	.word	0x00007de0
        /*0850*/ 	.word	0x00000004
        /*0854*/ 	.word	0x00000110
        /*0858*/ 	.short	0x010a
        /*085a*/ 	.byte	0xff
	.zero		1


	//   ....[117]....
        /*085c*/ 	.word	0x00008580
        /*0860*/ 	.word	0x0000005d
        /*0864*/ 	.word	0x00000000
        /*0868*/ 	.short	0x0101
        /*086a*/ 	.byte	0xff
	.zero		1


	//   ....[118]....
        /*086c*/ 	.word	0x000085a0
        /*0870*/ 	.word	0x00000010
        /*0874*/ 	.word	0x00000110
        /*0878*/ 	.short	0x010a
        /*087a*/ 	.byte	0xff
	.zero		1


	//   ....[119]....
        /*087c*/ 	.word	0x00008640
        /*0880*/ 	.word	0x00000010
        /*0884*/ 	.word	0x00000110
        /*0888*/ 	.short	0x010a
        /*088a*/ 	.byte	0xff
	.zero		1


	//   ....[120]....
        /*088c*/ 	.word	0x00008dd0
        /*0890*/ 	.word	0x0000005d
        /*0894*/ 	.word	0x00000000
        /*0898*/ 	.short	0x0101
        /*089a*/ 	.byte	0xff
	.zero		1


	//   ....[121]....
        /*089c*/ 	.word	0x00008df0
        /*08a0*/ 	.word	0x00000011
        /*08a4*/ 	.word	0x00000110
        /*08a8*/ 	.short	0x010a
        /*08aa*/ 	.byte	0xff
	.zero		1


	//   ....[122]....
        /*08ac*/ 	.word	0x00008e90
        /*08b0*/ 	.word	0x00000011
        /*08b4*/ 	.word	0x00000110
        /*08b8*/ 	.short	0x010a
        /*08ba*/ 	.byte	0xff
	.zero		1


	//   ....[123]....
        /*08bc*/ 	.word	0x000091c0
        /*08c0*/ 	.word	0x000000ff
        /*08c4*/ 	.word	0x00000000
        /*08c8*/ 	.short	0x0101
        /*08ca*/ 	.byte	0x05
	.zero		1


	//   ....[124]....
        /*08cc*/ 	.word	0x00009670
        /*08d0*/ 	.word	0x00000003
        /*08d4*/ 	.word	0x00000000
        /*08d8*/ 	.short	0x0101
        /*08da*/ 	.byte	0xff
	.zero		1


	//   ....[125]....
        /*08dc*/ 	.word	0x000098b0
        /*08e0*/ 	.word	0x000000ff
        /*08e4*/ 	.word	0x00000000
        /*08e8*/ 	.short	0x0101
        /*08ea*/ 	.byte	0x04
	.zero		1


	//   ....[126]....
        /*08ec*/ 	.word	0x000098e0
        /*08f0*/ 	.word	0x00000003
        /*08f4*/ 	.word	0x00000088
        /*08f8*/ 	.short	0x010a
        /*08fa*/ 	.byte	0xff
	.zero		1


	//   ....[127]....
        /*08fc*/ 	.word	0x00009940
        /*0900*/ 	.word	0x00000004
        /*0904*/ 	.word	0x00000088
        /*0908*/ 	.short	0x010a
        /*090a*/ 	.byte	0xff
	.zero		1


	//   ....[128]....
        /*090c*/ 	.word	0x000099a0
        /*0910*/ 	.word	0x00000002
        /*0914*/ 	.word	0x00000160
        /*0918*/ 	.short	0x010a
        /*091a*/ 	.byte	0xff
	.zero		1


	//   ....[129]....
        /*091c*/ 	.word	0x00009a00
        /*0920*/ 	.word	0x00000000
        /*0924*/ 	.word	0x00000000
        /*0928*/ 	.short	0x010a
        /*092a*/ 	.byte	0xff
	.zero		1


	//   ....[130]....
        /*092c*/ 	.word	0x00009a60
        /*0930*/ 	.word	0x00000000
        /*0934*/ 	.word	0x00000000
        /*0938*/ 	.short	0x010a
        /*093a*/ 	.byte	0xff
	.zero		1


	//   ....[131]....
        /*093c*/ 	.word	0x00009ac0
        /*0940*/ 	.word	0x00000000
        /*0944*/ 	.word	0x00000000
        /*0948*/ 	.short	0x010a
        /*094a*/ 	.byte	0xff
	.zero		1


	//   ....[132]....
        /*094c*/ 	.word	0x00009b20
        /*0950*/ 	.word	0x00000000
        /*0954*/ 	.word	0x00000000
        /*0958*/ 	.short	0x010a
        /*095a*/ 	.byte	0xff
	.zero		1


	//   ....[133]....
        /*095c*/ 	.word	0x00009b80
        /*0960*/ 	.word	0x00000000
        /*0964*/ 	.word	0x00000000
        /*0968*/ 	.short	0x010a
        /*096a*/ 	.byte	0xff
	.zero		1


	//   ....[134]....
        /*096c*/ 	.word	0x00009be0
        /*0970*/ 	.word	0x00000000
        /*0974*/ 	.word	0x00000000
        /*0978*/ 	.short	0x010a
        /*097a*/ 	.byte	0xff
	.zero		1


	//   ....[135]....
        /*097c*/ 	.word	0x00009c40
        /*0980*/ 	.word	0x00000000
        /*0984*/ 	.word	0x00000000
        /*0988*/ 	.short	0x010a
        /*098a*/ 	.byte	0xff
	.zero		1


	//   ....[136]....
        /*098c*/ 	.word	0x00009ca0
        /*0990*/ 	.word	0x00000000
        /*0994*/ 	.word	0x00000000
        /*0998*/ 	.short	0x010a
        /*099a*/ 	.byte	0xff
	.zero		1


	//   ....[137]....
        /*099c*/ 	.word	0x00009d00
        /*09a0*/ 	.word	0x00000000
        /*09a4*/ 	.word	0x00000000
        /*09a8*/ 	.short	0x010a
        /*09aa*/ 	.byte	0xff
	.zero		1


	//   ....[138]....
        /*09ac*/ 	.word	0x00009d60
        /*09b0*/ 	.word	0x00000000
        /*09b4*/ 	.word	0x00000000
        /*09b8*/ 	.short	0x010a
        /*09ba*/ 	.byte	0xff
	.zero		1


	//   ....[139]....
        /*09bc*/ 	.word	0x00009dc0
        /*09c0*/ 	.word	0x00000000
        /*09c4*/ 	.word	0x00000000
        /*09c8*/ 	.short	0x010a
        /*09ca*/ 	.byte	0xff
	.zero		1


	//   ....[140]....
        /*09cc*/ 	.word	0x00009e20
        /*09d0*/ 	.word	0x00000000
        /*09d4*/ 	.word	0x00000000
        /*09d8*/ 	.short	0x010a
        /*09da*/ 	.byte	0xff
	.zero		1


	//   ....[141]....
        /*09dc*/ 	.word	0x00009e80
        /*09e0*/ 	.word	0x00000000
        /*09e4*/ 	.word	0x00000000
        /*09e8*/ 	.short	0x010a
        /*09ea*/ 	.byte	0xff
	.zero		1


	//   ....[142]....
        /*09ec*/ 	.word	0x00009ee0
        /*09f0*/ 	.word	0x00000000
        /*09f4*/ 	.word	0x00000000
        /*09f8*/ 	.short	0x010a
        /*09fa*/ 	.byte	0xff
	.zero		1


	//   ....[143]....
        /*09fc*/ 	.word	0x00009f40
        /*0a00*/ 	.word	0x00000000
        /*0a04*/ 	.word	0x00000000
        /*0a08*/ 	.short	0x010a
        /*0a0a*/ 	.byte	0xff
	.zero		1


	//   ....[144]....
        /*0a0c*/ 	.word	0x00009fa0
        /*0a10*/ 	.word	0x00000000
        /*0a14*/ 	.word	0x00000000
        /*0a18*/ 	.short	0x010a
        /*0a1a*/ 	.byte	0xff
	.zero		1


	//   ....[145]....
        /*0a1c*/ 	.word	0x0000a000
        /*0a20*/ 	.word	0x00000004
        /*0a24*/ 	.word	0x00000168
        /*0a28*/ 	.short	0x010a
        /*0a2a*/ 	.byte	0xff
	.zero		1


	//   ....[146]....
        /*0a2c*/ 	.word	0x0000a060
        /*0a30*/ 	.word	0x00000004
        /*0a34*/ 	.word	0x00000160
        /*0a38*/ 	.short	0x010a
        /*0a3a*/ 	.byte	0xff
	.zero		1


	//   ....[147]....
        /*0a3c*/ 	.word	0x0000a0c0
        /*0a40*/ 	.word	0x00000000
        /*0a44*/ 	.word	0x00000160
        /*0a48*/ 	.short	0x010a
        /*0a4a*/ 	.byte	0xff
	.zero		1


	//   ....[148]....
        /*0a4c*/ 	.word	0x0000a120
        /*0a50*/ 	.word	0x00000000
        /*0a54*/ 	.word	0x00000180
        /*0a58*/ 	.short	0x010a
        /*0a5a*/ 	.byte	0xff
	.zero		1


	//   ....[149]....
        /*0a5c*/ 	.word	0x0000a180
        /*0a60*/ 	.word	0x00000000
        /*0a64*/ 	.word	0x00000000
        /*0a68*/ 	.short	0x010a
        /*0a6a*/ 	.byte	0xff
	.zero		1


	//   ....[150]....
        /*0a6c*/ 	.word	0x0000a1e0
        /*0a70*/ 	.word	0x00000000
        /*0a74*/ 	.word	0x00000000
        /*0a78*/ 	.short	0x010a
        /*0a7a*/ 	.byte	0xff
	.zero		1


	//   ....[151]....
        /*0a7c*/ 	.word	0x0000a240
        /*0a80*/ 	.word	0x00000000
        /*0a84*/ 	.word	0x00000000
        /*0a88*/ 	.short	0x010a
        /*0a8a*/ 	.byte	0xff
	.zero		1


	//   ....[152]....
        /*0a8c*/ 	.word	0x0000a2a0
        /*0a90*/ 	.word	0x00000003
        /*0a94*/ 	.word	0x00000160
        /*0a98*/ 	.short	0x010a
        /*0a9a*/ 	.byte	0xff
	.zero		1


	//   ....[153]....
        /*0a9c*/ 	.word	0x0000a300
        /*0aa0*/ 	.word	0x00000000
        /*0aa4*/ 	.word	0x00000158
        /*0aa8*/ 	.short	0x010a
        /*0aaa*/ 	.byte	0xff
	.zero		1


	//   ....[154]....
        /*0aac*/ 	.word	0x0000a360
        /*0ab0*/ 	.word	0x00000003
        /*0ab4*/ 	.word	0x00000130
        /*0ab8*/ 	.short	0x010a
        /*0aba*/ 	.byte	0xff
	.zero		1


	//   ....[155]....
        /*0abc*/ 	.word	0x0000a3c0
        /*0ac0*/ 	.word	0x00000003
        /*0ac4*/ 	.word	0x00000138
        /*0ac8*/ 	.short	0x010a
        /*0aca*/ 	.byte	0xff
	.zero		1


	//   ....[156]....
        /*0acc*/ 	.word	0x0000a420
        /*0ad0*/ 	.word	0x00000003
        /*0ad4*/ 	.word	0x00000140
        /*0ad8*/ 	.short	0x010a
        /*0ada*/ 	.byte	0xff
	.zero		1


	//   ....[157]....
        /*0adc*/ 	.word	0x0000a480
        /*0ae0*/ 	.word	0x00000003
        /*0ae4*/ 	.word	0x00000148
        /*0ae8*/ 	.short	0x010a
        /*0aea*/ 	.byte	0xff
	.zero		1


	//   ....[158]....
        /*0aec*/ 	.word	0x0000a4e0
        /*0af0*/ 	.word	0x00000000
        /*0af4*/ 	.word	0x00000130
        /*0af8*/ 	.short	0x010a
        /*0afa*/ 	.byte	0xff
	.zero		1


	//   ....[159]....
        /*0afc*/ 	.word	0x0000a540
        /*0b00*/ 	.word	0x00000000
        /*0b04*/ 	.word	0x00000138
        /*0b08*/ 	.short	0x010a
        /*0b0a*/ 	.byte	0xff
	.zero		1


	//   ....[160]....
        /*0b0c*/ 	.word	0x0000a5a0
        /*0b10*/ 	.word	0x00000000
        /*0b14*/ 	.word	0x00000140
        /*0b18*/ 	.short	0x010a
        /*0b1a*/ 	.byte	0xff
	.zero		1


	//   ....[161]....
        /*0b1c*/ 	.word	0x0000a600
        /*0b20*/ 	.word	0x00000000
        /*0b24*/ 	.word	0x00000160
        /*0b28*/ 	.short	0x010a
        /*0b2a*/ 	.byte	0xff
	.zero		1


	//   ....[162]....
        /*0b2c*/ 	.word	0x0000a660
        /*0b30*/ 	.word	0x00000000
        /*0b34*/ 	.word	0x00000110
        /*0b38*/ 	.short	0x010a
        /*0b3a*/ 	.byte	0xff
	.zero		1


	//   ....[163]....
        /*0b3c*/ 	.word	0x0000a6b0
        /*0b40*/ 	.word	0x00000054
        /*0b44*/ 	.word	0x00000170
        /*0b48*/ 	.short	0x010a
        /*0b4a*/ 	.byte	0xff
	.zero		1


	//   ....[164]....
        /*0b4c*/ 	.word	0x0000a700
        /*0b50*/ 	.word	0x00000004
        /*0b54*/ 	.word	0x00000110
        /*0b58*/ 	.short	0x010a
        /*0b5a*/ 	.byte	0xff
	.zero		1


	//   ....[165]....
        /*0b5c*/ 	.word	0x0000a750
        /*0b60*/ 	.word	0x00000010
        /*0b64*/ 	.word	0x00000110
        /*0b68*/ 	.short	0x010a
        /*0b6a*/ 	.byte	0xff
	.zero		1


	//   ....[166]....
        /*0b6c*/ 	.word	0x0000a7a0
        /*0b70*/ 	.word	0x00000011
        /*0b74*/ 	.word	0x00000110
        /*0b78*/ 	.short	0x010a
        /*0b7a*/ 	.byte	0xff
	.zero		1


	//----- nvinfo : EIATTR_NUM_MBARRIERS
	.align		4
.L_47:
        /*0b7c*/ 	.byte	0x03, 0x38
        /*0b7e*/ 	.short	0x0032


	//----- nvinfo : EIATTR_EXIT_INSTR_OFFSETS
	.align		4
        /*0b80*/ 	.byte	0x04, 0x1c
        /*0b82*/ 	.short	(.L_49 - .L_48)


	//   ....[0]....
.L_48:
        /*0b84*/ 	.word	0x000039d0


	//   ....[1]....
        /*0b88*/ 	.word	0x00003c60


	//   ....[2]....
        /*0b8c*/ 	.word	0x00003cc0


	//   ....[3]....
        /*0b90*/ 	.word	0x00004a00


	//   ....[4]....
        /*0b94*/ 	.word	0x00005fe0


	//   ....[5]....
        /*0b98*/ 	.word	0x00006020


	//   ....[6]....
        /*0b9c*/ 	.word	0x000097a0


	//   ....[7]....
        /*0ba0*/ 	.word	0x00009820


	//   ....[8]....
        /*0ba4*/ 	.word	0x00009850


	//   ....[9]....
        /*0ba8*/ 	.word	0x000098c0


	//----- nvinfo : EIATTR_MAX_THREADS
	.align		4
.L_49:
        /*0bac*/ 	.byte	0x04, 0x05
        /*0bae*/ 	.short	(.L_51 - .L_50)
.L_50:
        /*0bb0*/ 	.word	0x00000100
        /*0bb4*/ 	.word	0x00000001
        /*0bb8*/ 	.word	0x00000001


	//----- nvinfo : EIATTR_CRS_STACK_SIZE
	.align		4
.L_51:
        /*0bbc*/ 	.byte	0x04, 0x1e
        /*0bbe*/ 	.short	(.L_53 - .L_52)
.L_52:
        /*0bc0*/ 	.word	0x00000000


	//----- nvinfo : EIATTR_CBANK_PARAM_SIZE
	.align		4
.L_53:
        /*0bc4*/ 	.byte	0x03, 0x19
        /*0bc6*/ 	.short	0x0900


	//----- nvinfo : EIATTR_PARAM_CBANK
	.align		4
        /*0bc8*/ 	.byte	0x04, 0x0a
        /*0bca*/ 	.short	(.L_55 - .L_54)
	.align		4
.L_54:
        /*0bcc*/ 	.word	index@(.nv.constant0._ZN7cutlass13device_kernelINS_4conv6kernel13ConvUniversalINS1_16ConvProblemShapeILNS1_8OperatorE2ELi3EEENS1_10collective14CollectiveConvINS1_47MainloopSm100TmaUmmaWarpSpecializedImplicitGemmILS5_2ELi17ELi3ELi1ELi2EN4cute5tupleIJNSA_1CILi2EEENSC_ILi1EEESE_EEEEENSB_IJNSC_ILi64EEENSB_IJNSC_ILi128EEEEEENSB_IJNSC_ILi32EEEEEEEEENS_10bfloat16_tESN_NSA_8TiledMMAINSA_8MMA_AtomIJNSA_20SM100_MMA_F16BF16_SSISN_SN_fLi64ELi128ELNSA_4UMMA5MajorE1ELSS_1ELNSR_7ScaleInE0ELST_0EEEEEENSA_6LayoutINSB_IJSE_SE_SE_EEENSB_IJNSC_ILi0EEESY_SY_EEEEENSB_IJNSA_10UnderscoreES11_S11_EEEEENS7_6detail27Sm100ImplicitGemmTileTraitsINSA_13SM90_TMA_LOADENSA_14ComposedLayoutINSA_7SwizzleILi3ELi4ELi3EEENSA_18smem_ptr_flag_bitsILi16EEENSW_INSB_IJSH_NSC_ILi8EEEEEENSB_IJSE_SH_EEEEEEEvEENS15_INSA_30SM90_TMA_LOAD_IM2COL_MULTICASTES1G_vEEEENS_8epilogue10collective18CollectiveEpilogueINS1L_23Sm100TmaWarpSpecializedILi4ELi2ELi16ELb1ELb0EEEJSM_NSB_IJNSW_ISH_SE_EENSW_ISK_SE_EEEEESN_NSB_IJlNSB_IJSE_lllEEESY_EEESN_S1U_NS1L_6fusion15FusionCallbacksIS1P_NS1V_17LinearCombinationISN_fSN_fLNS_15FloatRoundStyleE2EEESM_S1S_JEEENSA_5SM1004TMEM4LOAD26SM100_TMEM_LOAD_16dp256b4xES16_NS17_INS18_ILi2ELi4ELi3EEES1B_NSW_INSB_IJS1C_SK_EEENSB_IJSK_SE_EEEEEEENSA_17SM75_U32x4_LDSM_NENSA_14SM90_TMA_STOREES29_NSA_17SM90_U32x4_STSM_NENSA_39AutoVectorizingCopyWithAssumedAlignmentILi128EEEEEEvvEEEEvNT_6ParamsE)
        /*0bd0*/ 	.short	0x0380
        /*0bd2*/ 	.short	0x0900


	//----- nvinfo : EIATTR_SW_WAR
	.align		4
.L_55:
        /*0bd4*/ 	.byte	0x04, 0x36
        /*0bd6*/ 	.short	(.L_57 - .L_56)
.L_56:
        /*0bd8*/ 	.word	0x00000008
.L_57:


//--------------------- .nv.callgraph             --------------------------
	.section	.nv.callgraph,"",@"SHT_CUDA_CALLGRAPH"
	.align	4
	.sectionentsize	8
	.align		4
        /*0000*/ 	.word	0x00000000
	.align		4
        /*0004*/ 	.word	0xffffffff
	.align		4
        /*0008*/ 	.word	index@(_ZN7cutlass13device_kernelINS_4conv6kernel13ConvUniversalINS1_16ConvProblemShapeILNS1_8OperatorE2ELi3EEENS1_10collective14CollectiveConvINS1_47MainloopSm100TmaUmmaWarpSpecializedImplicitGemmILS5_2ELi17ELi3ELi1ELi2EN4cute5tupleIJNSA_1CILi2EEENSC_ILi1EEESE_EEEEENSB_IJNSC_ILi64EEENSB_IJNSC_ILi128EEEEEENSB_IJNSC_ILi32EEEEEEEEENS_10bfloat16_tESN_NSA_8TiledMMAINSA_8MMA_AtomIJNSA_20SM100_MMA_F16BF16_SSISN_SN_fLi64ELi128ELNSA_4UMMA5MajorE1ELSS_1ELNSR_7ScaleInE0ELST_0EEEEEENSA_6LayoutINSB_IJSE_SE_SE_EEENSB_IJNSC_ILi0EEESY_SY_EEEEENSB_IJNSA_10UnderscoreES11_S11_EEEEENS7_6detail27Sm100ImplicitGemmTileTraitsINSA_13SM90_TMA_LOADENSA_14ComposedLayoutINSA_7SwizzleILi3ELi4ELi3EEENSA_18smem_ptr_flag_bitsILi16EEENSW_INSB_IJSH_NSC_ILi8EEEEEENSB_IJSE_SH_EEEEEEEvEENS15_INSA_30SM90_TMA_LOAD_IM2COL_MULTICASTES1G_vEEEENS_8epilogue10collective18CollectiveEpilogueINS1L_23Sm100TmaWarpSpecializedILi4ELi2ELi16ELb1ELb0EEEJSM_NSB_IJNSW_ISH_SE_EENSW_ISK_SE_EEEEESN_NSB_IJlNSB_IJSE_lllEEESY_EEESN_S1U_NS1L_6fusion15FusionCallbacksIS1P_NS1V_17LinearCombinationISN_fSN_fLNS_15FloatRoundStyleE2EEESM_S1S_JEEENSA_5SM1004TMEM4LOAD26SM100_TMEM_LOAD_16dp256b4xES16_NS17_INS18_ILi2ELi4ELi3EEES1B_NSW_INSB_IJS1C_SK_EEENSB_IJSK_SE_EEEEEEENSA_17SM75_U32x4_LDSM_NENSA_14SM90_TMA_STOREES29_NSA_17SM90_U32x4_STSM_NENSA_39AutoVectorizingCopyWithAssumedAlignmentILi128EEEEEEvvEEEEvNT_6ParamsE)
	.align		4
        /*000c*/ 	.word	index@(__assertfail)
	.align		4
        /*0010*/ 	.word	0x00000000
	.align		4
        /*0014*/ 	.word	0xfffffffe
	.align		4
        /*0018*/ 	.word	0x00000000
	.align		4
        /*001c*/ 	.word	0xfffffffd
	.align		4
        /*0020*/ 	.word	0x00000000
	.align		4
        /*0024*/ 	.word	0xfffffffc


//--------------------- .nv.constant4             --------------------------
	.section	.nv.constant4,"a",@progbits
	.align	8
	.align		8
.nv.constant4:
        /*0000*/ 	.dword	__assertfail
	.align		8
        /*0008*/ 	.dword	__unnamed_1
	.align		8
        /*0010*/ 	.dword	__unnamed_2
	.align		8
        /*0018*/ 	.dword	_ZN39_INTERNAL_5f924de3_4_k_cu_7af05da0_47904cuda3std3__45__cpo5beginE
	.align		8
        /*0020*/ 	.dword	_ZN39_INTERNAL_5f924de3_4_k_cu_7af05da0_47904cuda3std3__45__cpo3endE
	.align		8
        /*0028*/ 	.dword	_ZN39_INTERNAL_5f924de3_4_k_cu_7af05da0_47904cuda3std3__45__cpo6cbeginE
	.align		8
        /*0030*/ 	.dword	_ZN39_INTERNAL_5f924de3_4_k_cu_7af05da0_47904cuda3std3__45__cpo4cendE
	.align		8
        /*0038*/ 	.dword	_ZN39_INTERNAL_5f924de3_4_k_cu_7af05da0_47904cuda3std3__441_GLOBAL__N__5f924de3_4_k_cu_7af05da0_47906ignoreE
	.align		8
        /*0040*/ 	.dword	_ZN39_INTERNAL_5f924de3_4_k_cu_7af05da0_47904cuda3std3__419piecewise_constructE
	.align		8
        /*0048*/ 	.dword	_ZN39_INTERNAL_5f924de3_4_k_cu_7af05da0_47904cuda3std3__48in_placeE
	.align		8
        /*0050*/ 	.dword	_ZN39_INTERNAL_5f924de3_4_k_cu_7af05da0_47904cuda3std6ranges3__45__cpo4swapE
	.align		8
        /*0058*/ 	.dword	_ZN39_INTERNAL_5f924de3_4_k_cu_7af05da0_47904cuda3std6ranges3__45__cpo9iter_moveE
	.align		8
        /*0060*/ 	.dword	_ZN39_INTERNAL_5f924de3_4_k_cu_7af05da0_47904cute7productE
	.align		8
        /*0068*/ 	.dword	_ZN39_INTERNAL_5f924de3_4_k_cu_7af05da0_47904cute1_E
	.align		8
        /*0070*/ 	.dword	$str$27
	.align		8
        /*0078*/ 	.dword	$str$28
	.align		8
        /*0080*/ 	.dword	$str$29
	.align		8
        /*0088*/ 	.dword	$str$30


//--------------------- .text._ZN7cutlass13device_kernelINS_4conv6kernel13ConvUniversalINS1_16ConvProblemShapeILNS1_8OperatorE2ELi3EEENS1_10collective14CollectiveConvINS1_47MainloopSm100TmaUmmaWarpSpecializedImplicitGemmILS5_2ELi17ELi3ELi1ELi2EN4cute5tupleIJNSA_1CILi2EEENSC_ILi1EEESE_EEEEENSB_IJNSC_ILi64EEENSB_IJNSC_ILi128EEEEEENSB_IJNSC_ILi32EEEEEEEEENS_10bfloat16_tESN_NSA_8TiledMMAINSA_8MMA_AtomIJNSA_20SM100_MMA_F16BF16_SSISN_SN_fLi64ELi128ELNSA_4UMMA5MajorE1ELSS_1ELNSR_7ScaleInE0ELST_0EEEEEENSA_6LayoutINSB_IJSE_SE_SE_EEENSB_IJNSC_ILi0EEESY_SY_EEEEENSB_IJNSA_10UnderscoreES11_S11_EEEEENS7_6detail27Sm100ImplicitGemmTileTraitsINSA_13SM90_TMA_LOADENSA_14ComposedLayoutINSA_7SwizzleILi3ELi4ELi3EEENSA_18smem_ptr_flag_bitsILi16EEENSW_INSB_IJSH_NSC_ILi8EEEEEENSB_IJSE_SH_EEEEEEEvEENS15_INSA_30SM90_TMA_LOAD_IM2COL_MULTICASTES1G_vEEEENS_8epilogue10collective18CollectiveEpilogueINS1L_23Sm100TmaWarpSpecializedILi4ELi2ELi16ELb1ELb0EEEJSM_NSB_IJNSW_ISH_SE_EENSW_ISK_SE_EEEEESN_NSB_IJlNSB_IJSE_lllEEESY_EEESN_S1U_NS1L_6fusion15FusionCallbacksIS1P_NS1V_17LinearCombinationISN_fSN_fLNS_15FloatRoundStyleE2EEESM_S1S_JEEENSA_5SM1004TMEM4LOAD26SM100_TMEM_LOAD_16dp256b4xES16_NS17_INS18_ILi2ELi4ELi3EEES1B_NSW_INSB_IJS1C_SK_EEENSB_IJSK_SE_EEEEEEENSA_17SM75_U32x4_LDSM_NENSA_14SM90_TMA_STOREES29_NSA_17SM90_U32x4_STSM_NENSA_39AutoVectorizingCopyWithAssumedAlignmentILi128EEEEEEvvEEEEvNT_6ParamsE --------------------------
	.section	.text._ZN7cutlass13device_kernelINS_4conv6kernel13ConvUniversalINS1_16ConvProblemShapeILNS1_8OperatorE2ELi3EEENS1_10collective14CollectiveConvINS1_47MainloopSm100TmaUmmaWarpSpecializedImplicitGemmILS5_2ELi17ELi3ELi1ELi2EN4cute5tupleIJNSA_1CILi2EEENSC_ILi1EEESE_EEEEENSB_IJNSC_ILi64EEENSB_IJNSC_ILi128EEEEEENSB_IJNSC_ILi32EEEEEEEEENS_10bfloat16_tESN_NSA_8TiledMMAINSA_8MMA_AtomIJNSA_20SM100_MMA_F16BF16_SSISN_SN_fLi64ELi128ELNSA_4UMMA5MajorE1ELSS_1ELNSR_7ScaleInE0ELST_0EEEEEENSA_6LayoutINSB_IJSE_SE_SE_EEENSB_IJNSC_ILi0EEESY_SY_EEEEENSB_IJNSA_10UnderscoreES11_S11_EEEEENS7_6detail27Sm100ImplicitGemmTileTraitsINSA_13SM90_TMA_LOADENSA_14ComposedLayoutINSA_7SwizzleILi3ELi4ELi3EEENSA_18smem_ptr_flag_bitsILi16EEENSW_INSB_IJSH_NSC_ILi8EEEEEENSB_IJSE_SH_EEEEEEEvEENS15_INSA_30SM90_TMA_LOAD_IM2COL_MULTICASTES1G_vEEEENS_8epilogue10collective18CollectiveEpilogueINS1L_23Sm100TmaWarpSpecializedILi4ELi2ELi16ELb1ELb0EEEJSM_NSB_IJNSW_ISH_SE_EENSW_ISK_SE_EEEEESN_NSB_IJlNSB_IJSE_lllEEESY_EEESN_S1U_NS1L_6fusion15FusionCallbacksIS1P_NS1V_17LinearCombinationISN_fSN_fLNS_15FloatRoundStyleE2EEESM_S1S_JEEENSA_5SM1004TMEM4LOAD26SM100_TMEM_LOAD_16dp256b4xES16_NS17_INS18_ILi2ELi4ELi3EEES1B_NSW_INSB_IJS1C_SK_EEENSB_IJSK_SE_EEEEEEENSA_17SM75_U32x4_LDSM_NENSA_14SM90_TMA_STOREES29_NSA_17SM90_U32x4_STSM_NENSA_39AutoVectorizingCopyWithAssumedAlignmentILi128EEEEEEvvEEEEvNT_6ParamsE,"ax",@progbits
	.align	128
.text._ZN7cutlass13device_kernelINS_4conv6kernel13ConvUniversalINS1_16ConvProblemShapeILNS1_8OperatorE2ELi3EEENS1_10collective14CollectiveConvINS1_47MainloopSm100TmaUmmaWarpSpecializedImplicitGemmILS5_2ELi17ELi3ELi1ELi2EN4cute5tupleIJNSA_1CILi2EEENSC_ILi1EEESE_EEEEENSB_IJNSC_ILi64EEENSB_IJNSC_ILi128EEEEEENSB_IJNSC_ILi32EEEEEEEEENS_10bfloat16_tESN_NSA_8TiledMMAINSA_8MMA_AtomIJNSA_20SM100_MMA_F16BF16_SSISN_SN_fLi64ELi128ELNSA_4UMMA5MajorE1ELSS_1ELNSR_7ScaleInE0ELST_0EEEEEENSA_6LayoutINSB_IJSE_SE_SE_EEENSB_IJNSC_ILi0EEESY_SY_EEEEENSB_IJNSA_10UnderscoreES11_S11_EEEEENS7_6detail27Sm100ImplicitGemmTileTraitsINSA_13SM90_TMA_LOADENSA_14ComposedLayoutINSA_7SwizzleILi3ELi4ELi3EEENSA_18smem_ptr_flag_bitsILi16EEENSW_INSB_IJSH_NSC_ILi8EEEEEENSB_IJSE_SH_EEEEEEEvEENS15_INSA_30SM90_TMA_LOAD_IM2COL_MULTICASTES1G_vEEEENS_8epilogue10collective18CollectiveEpilogueINS1L_23Sm100TmaWarpSpecializedILi4ELi2ELi16ELb1ELb0EEEJSM_NSB_IJNSW_ISH_SE_EENSW_ISK_SE_EEEEESN_NSB_IJlNSB_IJSE_lllEEESY_EEESN_S1U_NS1L_6fusion15FusionCallbacksIS1P_NS1V_17LinearCombinationISN_fSN_fLNS_15FloatRoundStyleE2EEESM_S1S_JEEENSA_5SM1004TMEM4LOAD26SM100_TMEM_LOAD_16dp256b4xES16_NS17_INS18_ILi2ELi4ELi3EEES1B_NSW_INSB_IJS1C_SK_EEENSB_IJSK_SE_EEEEEEENSA_17SM75_U32x4_LDSM_NENSA_14SM90_TMA_STOREES29_NSA_17SM90_U32x4_STSM_NENSA_39AutoVectorizingCopyWithAssumedAlignmentILi128EEEEEEvvEEEEvNT_6ParamsE:
        .type           _ZN7cutlass13device_kernelINS_4conv6kernel13ConvUniversalINS1_16ConvProblemShapeILNS1_8OperatorE2ELi3EEENS1_10collective14CollectiveConvINS1_47MainloopSm100TmaUmmaWarpSpecializedImplicitGemmILS5_2ELi17ELi3ELi1ELi2EN4cute5tupleIJNSA_1CILi2EEENSC_ILi1EEESE_EEEEENSB_IJNSC_ILi64EEENSB_IJNSC_ILi128EEEEEENSB_IJNSC_ILi32EEEEEEEEENS_10bfloat16_tESN_NSA_8TiledMMAINSA_8MMA_AtomIJNSA_20SM100_MMA_F16BF16_SSISN_SN_fLi64ELi128ELNSA_4UMMA5MajorE1ELSS_1ELNSR_7ScaleInE0ELST_0EEEEEENSA_6LayoutINSB_IJSE_SE_SE_EEENSB_IJNSC_ILi0EEESY_SY_EEEEENSB_IJNSA_10UnderscoreES11_S11_EEEEENS7_6detail27Sm100ImplicitGemmTileTraitsINSA_13SM90_TMA_LOADENSA_14ComposedLayoutINSA_7SwizzleILi3ELi4ELi3EEENSA_18smem_ptr_flag_bitsILi16EEENSW_INSB_IJSH_NSC_ILi8EEEEEENSB_IJSE_SH_EEEEEEEvEENS15_INSA_30SM90_TMA_LOAD_IM2COL_MULTICASTES1G_vEEEENS_8epilogue10collective18CollectiveEpilogueINS1L_23Sm100TmaWarpSpecializedILi4ELi2ELi16ELb1ELb0EEEJSM_NSB_IJNSW_ISH_SE_EENSW_ISK_SE_EEEEESN_NSB_IJlNSB_IJSE_lllEEESY_EEESN_S1U_NS1L_6fusion15FusionCallbacksIS1P_NS1V_17LinearCombinationISN_fSN_fLNS_15FloatRoundStyleE2EEESM_S1S_JEEENSA_5SM1004TMEM4LOAD26SM100_TMEM_LOAD_16dp256b4xES16_NS17_INS18_ILi2ELi4ELi3EEES1B_NSW_INSB_IJS1C_SK_EEENSB_IJSK_SE_EEEEEEENSA_17SM75_U32x4_LDSM_NENSA_14SM90_TMA_STOREES29_NSA_17SM90_U32x4_STSM_NENSA_39AutoVectorizingCopyWithAssumedAlignmentILi128EEEEEEvvEEEEvNT_6ParamsE,@function
        .size           _ZN7cutlass13device_kernelINS_4conv6kernel13ConvUniversalINS1_16ConvProblemShapeILNS1_8OperatorE2ELi3EEENS1_10collective14CollectiveConvINS1_47MainloopSm100TmaUmmaWarpSpecializedImplicitGemmILS5_2ELi17ELi3ELi1ELi2EN4cute5tupleIJNSA_1CILi2EEENSC_ILi1EEESE_EEEEENSB_IJNSC_ILi64EEENSB_IJNSC_ILi128EEEEEENSB_IJNSC_ILi32EEEEEEEEENS_10bfloat16_tESN_NSA_8TiledMMAINSA_8MMA_AtomIJNSA_20SM100_MMA_F16BF16_SSISN_SN_fLi64ELi128ELNSA_4UMMA5MajorE1ELSS_1ELNSR_7ScaleInE0ELST_0EEEEEENSA_6LayoutINSB_IJSE_SE_SE_EEENSB_IJNSC_ILi0EEESY_SY_EEEEENSB_IJNSA_10UnderscoreES11_S11_EEEEENS7_6detail27Sm100ImplicitGemmTileTraitsINSA_13SM90_TMA_LOADENSA_14ComposedLayoutINSA_7SwizzleILi3ELi4ELi3EEENSA_18smem_ptr_flag_bitsILi16EEENSW_INSB_IJSH_NSC_ILi8EEEEEENSB_IJSE_SH_EEEEEEEvEENS15_INSA_30SM90_TMA_LOAD_IM2COL_MULTICASTES1G_vEEEENS_8epilogue10collective18CollectiveEpilogueINS1L_23Sm100TmaWarpSpecializedILi4ELi2ELi16ELb1ELb0EEEJSM_NSB_IJNSW_ISH_SE_EENSW_ISK_SE_EEEEESN_NSB_IJlNSB_IJSE_lllEEESY_EEESN_S1U_NS1L_6fusion15FusionCallbacksIS1P_NS1V_17LinearCombinationISN_fSN_fLNS_15FloatRoundStyleE2EEESM_S1S_JEEENSA_5SM1004TMEM4LOAD26SM100_TMEM_LOAD_16dp256b4xES16_NS17_INS18_ILi2ELi4ELi3EEES1B_NSW_INSB_IJS1C_SK_EEENSB_IJSK_SE_EEEEEEENSA_17SM75_U32x4_LDSM_NENSA_14SM90_TMA_STOREES29_NSA_17SM90_U32x4_STSM_NENSA_39AutoVectorizingCopyWithAssumedAlignmentILi128EEEEEEvvEEEEvNT_6ParamsE,(.L_x_213 - _ZN7cutlass13device_kernelINS_4conv6kernel13ConvUniversalINS1_16ConvProblemShapeILNS1_8OperatorE2ELi3EEENS1_10collective14CollectiveConvINS1_47MainloopSm100TmaUmmaWarpSpecializedImplicitGemmILS5_2ELi17ELi3ELi1ELi2EN4cute5tupleIJNSA_1CILi2EEENSC_ILi1EEESE_EEEEENSB_IJNSC_ILi64EEENSB_IJNSC_ILi128EEEEEENSB_IJNSC_ILi32EEEEEEEEENS_10bfloat16_tESN_NSA_8TiledMMAINSA_8MMA_AtomIJNSA_20SM100_MMA_F16BF16_SSISN_SN_fLi64ELi128ELNSA_4UMMA5MajorE1ELSS_1ELNSR_7ScaleInE0ELST_0EEEEEENSA_6LayoutINSB_IJSE_SE_SE_EEENSB_IJNSC_ILi0EEESY_SY_EEEEENSB_IJNSA_10UnderscoreES11_S11_EEEEENS7_6detail27Sm100ImplicitGemmTileTraitsINSA_13SM90_TMA_LOADENSA_14ComposedLayoutINSA_7SwizzleILi3ELi4ELi3EEENSA_18smem_ptr_flag_bitsILi16EEENSW_INSB_IJSH_NSC_ILi8EEEEEENSB_IJSE_SH_EEEEEEEvEENS15_INSA_30SM90_TMA_LOAD_IM2COL_MULTICASTES1G_vEEEENS_8epilogue10collective18CollectiveEpilogueINS1L_23Sm100TmaWarpSpecializedILi4ELi2ELi16ELb1ELb0EEEJSM_NSB_IJNSW_ISH_SE_EENSW_ISK_SE_EEEEESN_NSB_IJlNSB_IJSE_lllEEESY_EEESN_S1U_NS1L_6fusion15FusionCallbacksIS1P_NS1V_17LinearCombinationISN_fSN_fLNS_15FloatRoundStyleE2EEESM_S1S_JEEENSA_5SM1004TMEM4LOAD26SM100_TMEM_LOAD_16dp256b4xES16_NS17_INS18_ILi2ELi4ELi3EEES1B_NSW_INSB_IJS1C_SK_EEENSB_IJSK_SE_EEEEEEENSA_17SM75_U32x4_LDSM_NENSA_14SM90_TMA_STOREES29_NSA_17SM90_U32x4_STSM_NENSA_39AutoVectorizingCopyWithAssumedAlignmentILi128EEEEEEvvEEEEvNT_6ParamsE)
        .other          _ZN7cutlass13device_kernelINS_4conv6kernel13ConvUniversalINS1_16ConvProblemShapeILNS1_8OperatorE2ELi3EEENS1_10collective14CollectiveConvINS1_47MainloopSm100TmaUmmaWarpSpecializedImplicitGemmILS5_2ELi17ELi3ELi1ELi2EN4cute5tupleIJNSA_1CILi2EEENSC_ILi1EEESE_EEEEENSB_IJNSC_ILi64EEENSB_IJNSC_ILi128EEEEEENSB_IJNSC_ILi32EEEEEEEEENS_10bfloat16_tESN_NSA_8TiledMMAINSA_8MMA_AtomIJNSA_20SM100_MMA_F16BF16_SSISN_SN_fLi64ELi128ELNSA_4UMMA5MajorE1ELSS_1ELNSR_7ScaleInE0ELST_0EEEEEENSA_6LayoutINSB_IJSE_SE_SE_EEENSB_IJNSC_ILi0EEESY_SY_EEEEENSB_IJNSA_10UnderscoreES11_S11_EEEEENS7_6detail27Sm100ImplicitGemmTileTraitsINSA_13SM90_TMA_LOADENSA_14ComposedLayoutINSA_7SwizzleILi3ELi4ELi3EEENSA_18smem_ptr_flag_bitsILi16EEENSW_INSB_IJSH_NSC_ILi8EEEEEENSB_IJSE_SH_EEEEEEEvEENS15_INSA_30SM90_TMA_LOAD_IM2COL_MULTICASTES1G_vEEEENS_8epilogue10collective18CollectiveEpilogueINS1L_23Sm100TmaWarpSpecializedILi4ELi2ELi16ELb1ELb0EEEJSM_NSB_IJNSW_ISH_SE_EENSW_ISK_SE_EEEEESN_NSB_IJlNSB_IJSE_lllEEESY_EEESN_S1U_NS1L_6fusion15FusionCallbacksIS1P_NS1V_17LinearCombinationISN_fSN_fLNS_15FloatRoundStyleE2EEESM_S1S_JEEENSA_5SM1004TMEM4LOAD26SM100_TMEM_LOAD_16dp256b4xES16_NS17_INS18_ILi2ELi4ELi3EEES1B_NSW_INSB_IJS1C_SK_EEENSB_IJSK_SE_EEEEEEENSA_17SM75_U32x4_LDSM_NENSA_14SM90_TMA_STOREES29_NSA_17SM90_U32x4_STSM_NENSA_39AutoVectorizingCopyWithAssumedAlignmentILi128EEEEEEvvEEEEvNT_6ParamsE,@"STO_CUDA_ENTRY STV_DEFAULT"
_ZN7cutlass13device_kernelINS_4conv6kernel13ConvUniversalINS1_16ConvProblemShapeILNS1_8OperatorE2ELi3EEENS1_10collective14CollectiveConvINS1_47MainloopSm100TmaUmmaWarpSpecializedImplicitGemmILS5_2ELi17ELi3ELi1ELi2EN4cute5tupleIJNSA_1CILi2EEENSC_ILi1EEESE_EEEEENSB_IJNSC_ILi64EEENSB_IJNSC_ILi128EEEEEENSB_IJNSC_ILi32EEEEEEEEENS_10bfloat16_tESN_NSA_8TiledMMAINSA_8MMA_AtomIJNSA_20SM100_MMA_F16BF16_SSISN_SN_fLi64ELi128ELNSA_4UMMA5MajorE1ELSS_1ELNSR_7ScaleInE0ELST_0EEEEEENSA_6LayoutINSB_IJSE_SE_SE_EEENSB_IJNSC_ILi0EEESY_SY_EEEEENSB_IJNSA_10UnderscoreES11_S11_EEEEENS7_6detail27Sm100ImplicitGemmTileTraitsINSA_13SM90_TMA_LOADENSA_14ComposedLayoutINSA_7SwizzleILi3ELi4ELi3EEENSA_18smem_ptr_flag_bitsILi16EEENSW_INSB_IJSH_NSC_ILi8EEEEEENSB_IJSE_SH_EEEEEEEvEENS15_INSA_30SM90_TMA_LOAD_IM2COL_MULTICASTES1G_vEEEENS_8epilogue10collective18CollectiveEpilogueINS1L_23Sm100TmaWarpSpecializedILi4ELi2ELi16ELb1ELb0EEEJSM_NSB_IJNSW_ISH_SE_EENSW_ISK_SE_EEEEESN_NSB_IJlNSB_IJSE_lllEEESY_EEESN_S1U_NS1L_6fusion15FusionCallbacksIS1P_NS1V_17LinearCombinationISN_fSN_fLNS_15FloatRoundStyleE2EEESM_S1S_JEEENSA_5SM1004TMEM4LOAD26SM100_TMEM_LOAD_16dp256b4xES16_NS17_INS18_ILi2ELi4ELi3EEES1B_NSW_INSB_IJS1C_SK_EEENSB_IJSK_SE_EEEEEEENSA_17SM75_U32x4_LDSM_NENSA_14SM90_TMA_STOREES29_NSA_17SM90_U32x4_STSM_NENSA_39AutoVectorizingCopyWithAssumedAlignmentILi128EEEEEEvvEEEEvNT_6ParamsE:
[----:B------:R-:W1:Y:S01]  /*0000*/  LDC R1, c[0x0][0x37c] ;  /* 0x0000df00ff017b82 */ /* 0x000e620000000800 */
[----:B------:R-:W2:Y:S01]  /*0010*/  S2R R74, SR_TID.X ;  /* 0x00000000004a7919 */ /* 0x000ea20000002100 */
[----:B------:R-:W3:Y:S01]  /*0020*/  LDCU.64 UR6, c[0x0][0x990] ;  /* 0x00013200ff0677ac */ /* 0x000ee20008000a00 */
[----:B-1----:R-:W-:Y:S01]  /*0030*/  VIADD R1, R1, 0xfffffff8 ;  /* 0xfffffff801017836 */ /* 0x002fe20000000000 */
[----:B------:R-:W-:Y:S02]  /*0040*/  PRMT R59, RZ, 0x7610, R59 ;  /* 0x00007610ff3b7816 */ /* 0x000fe4000000003b */
[----:B------:R-:W-:Y:S01]  /*0050*/  ELECT P6, URZ, PT ;  /* 0x0000000000ff782f */ /* 0x000fe200038c0000 */
[----:B------:R-:W1:Y:S01]  /*0060*/  LDCU.64 UR46, c[0x0][0x358] ;  /* 0x00006b00ff2e77ac */ /* 0x000e620008000a00 */
[----:B---3--:R-:W-:-:S04]  /*0070*/  UISETP.NE.U32.AND UP0, UPT, UR6, URZ, UPT ;  /* 0x000000ff0600728c */ /* 0x008fc8000bf05070 */
[----:B------:R-:W-:Y:S01]  /*0080*/  UISETP.NE.AND.EX UP0, UPT, UR7, URZ, UPT, UP0 ;  /* 0x000000ff0700728c */ /* 0x000fe2000bf05300 */
[----:B--2---:R-:W-:-:S05]  /*0090*/  SHF.R.U32.HI R75, RZ, 0x5, R74 ;  /* 0x00000005ff4b7819 */ /* 0x004fca000001164a */
[----:B------:R-:W2:Y:S02]  /*00a0*/  SHFL.IDX PT, R0, R75, RZ, 0x1f ;  /* 0x00001fff4b007589 */ /* 0x000ea400000e0000 */
[----:B--2---:R-:W-:Y:S01]  /*00b0*/  R2UR UR4, R0 ;  /* 0x00000000000472ca */ /* 0x004fe200000e0000 */
[----:B-1----:R-:W-:-:S14]  /*00c0*/  BRA.U UP0, `(.L_x_0) ;  /* 0x00000001002c7547 */ /* 0x002fdc000b800000 */
[----:B------:R-:W1:Y:S02]  /*00d0*/  LDCU.64 UR8, c[0x0][0x988] ;  /* 0x00013100ff0877ac */ /* 0x000e640008000a00 */
[----:B-1----:R-:W-:-:S04]  /*00e0*/  UISETP.NE.U32.AND UP0, UPT, UR8, URZ, UPT ;  /* 0x000000ff0800728c */ /* 0x002fc8000bf05070 */
[----:B------:R-:W-:-:S09]  /*00f0*/  UISETP.NE.AND.EX UP0, UPT, UR9, URZ, UPT, UP0 ;  /* 0x000000ff0900728c */ /* 0x000fd2000bf05300 */
[----:B------:R-:W-:Y:S05]  /*0100*/  BRA.U !UP0, `(.L_x_1) ;  /* 0x0000000108107547 */ /* 0x000fea000b800000 */
[----:B------:R-:W1:Y:S02]  /*0110*/  LDC.64 R2, c[0x0][0x988] ;  /* 0x00026200ff027b82 */ /* 0x000e640000000a00 */
[----:B-1----:R1:W5:Y:S01]  /*0120*/  LDG.E R35, desc[UR46][R2.64] ;  /* 0x0000002e02237981 */ /* 0x002362000c1e1900 */
[----:B------:R-:W-:Y:S01]  /*0130*/  HFMA2 R59, -RZ, RZ, 0, 5.9604644775390625e-08 ;  /* 0x00000001ff3b7431 */ /* 0x000fe200000001ff */
[----:B------:R-:W-:Y:S05]  /*0140*/  BRA `(.L_x_0) ;  /* 0x00000000000c7947 */ /* 0x000fea0003800000 */
.L_x_1:
[----:B------:R-:W1:Y:S01]  /*0150*/  LDCU UR5, c[0x0][0x980] ;  /* 0x00013000ff0577ac */ /* 0x000e620008000800 */
[----:B------:R-:W-:Y:S01]  /*0160*/  HFMA2 R59, -RZ, RZ, 0, 5.9604644775390625e-08 ;  /* 0x00000001ff3b7431 */ /* 0x000fe200000001ff */
[----:B-1----:R-:W-:Y:S02]  /*0170*/  MOV R35, UR5 ;  /* 0x0000000500237c02 */ /* 0x002fe40008000f00 */
.L_x_0:
[----:B------:R-:W2:Y:S02]  /*0180*/  LDCU.64 UR8, c[0x0][0x9b0] ;  /* 0x00013600ff0877ac */ /* 0x000ea40008000a00 */
[----:B--2---:R-:W-:-:S04]  /*0190*/  UISETP.NE.U32.AND UP0, UPT, UR8, URZ, UPT ;  /* 0x000000ff0800728c */ /* 0x004fc8000bf05070 */
[----:B------:R-:W-:-:S09]  /*01a0*/  UISETP.NE.AND.EX UP0, UPT, UR9, URZ, UPT, UP0 ;  /* 0x000000ff0900728c */ /* 0x000fd2000bf05300 */
[----:B------:R-:W-:Y:S05]  /*01b0*/  BRA.U UP0, `(.L_x_2) ;  /* 0x0000000100247547 */ /* 0x000fea000b800000 */
[----:B------:R-:W2:Y:S02]  /*01c0*/  LDCU.64 UR8, c[0x0][0x9a8] ;  /* 0x00013500ff0877ac */ /* 0x000ea40008000a00 */
[----:B--2---:R-:W-:-:S04]  /*01d0*/  UISETP.NE.U32.AND UP0, UPT, UR8, URZ, UPT ;  /* 0x000000ff0800728c */ /* 0x004fc8000bf05070 */
[----:B------:R-:W-:-:S09]  /*01e0*/  UISETP.NE.AND.EX UP0, UPT, UR9, URZ, UPT, UP0 ;  /* 0x000000ff0900728c */ /* 0x000fd2000bf05300 */
[----:B------:R-:W-:Y:S05]  /*01f0*/  BRA.U !UP0, `(.L_x_3) ;  /* 0x00000001080c7547 */ /* 0x000fea000b800000 */
[----:B-1----:R-:W1:Y:S02]  /*0200*/  LDC.64 R2, c[0x0][0x9a8] ;  /* 0x00026a00ff027b82 */ /* 0x002e640000000a00 */
[----:B-1----:R2:W5:Y:S01]  /*0210*/  LDG.E R33, desc[UR46][R2.64] ;  /* 0x0000002e02217981 */ /* 0x002562000c1e1900 */
[----:B------:R-:W-:Y:S05]  /*0220*/  BRA `(.L_x_2) ;  /* 0x0000000000087947 */ /* 0x000fea0003800000 */
.L_x_3:
[----:B------:R-:W2:Y:S02]  /*0230*/  LDCU UR5, c[0x0][0x9a0] ;  /* 0x00013400ff0577ac */ /* 0x000ea40008000800 */
[----:B--2---:R-:W-:Y:S02]  /*0240*/  MOV R33, UR5 ;  /* 0x0000000500217c02 */ /* 0x004fe40008000f00 */
.L_x_2:
[----:B------:R-:W-:Y:S01]  /*0250*/  IMAD.U32 R0, RZ, RZ, UR4 ;  /* 0x00000004ff007e24 */ /* 0x000fe2000f8e00ff */
[----:B------:R-:W-:Y:S04]  /*0260*/  BSSY.RECONVERGENT B0, `(.L_x_4) ;  /* 0x000000c000007945 */ /* 0x000fe80003800200 */
[C---:B------:R-:W-:Y:S02]  /*0270*/  ISETP.NE.OR P1, PT, R0.reuse, 0x1, !P6 ;  /* 0x000000010000780c */ /* 0x040fe40007725670 */
[----:B------:R-:W-:-:S11]  /*0280*/  ISETP.NE.OR P0, PT, R0, 0x3, !P6 ;  /* 0x000000030000780c */ /* 0x000fd60007705670 */
[----:B------:R-:W-:Y:S05]  /*0290*/  @P1 BRA `(.L_x_5) ;  /* 0x0000000000201947 */ /* 0x000fea0003800000 */
[----:B------:R-:W3:Y:S02]  /*02a0*/  LDCU.64 UR8, c[0x0][0x348] ;  /* 0x00006900ff0877ac */ /* 0x000ee40008000a00 */
[----:B---3--:R-:W-:Y:S02]  /*02b0*/  UIADD3 UR10, UP1, UPT, UR8, 0x80, URZ ;  /* 0x00000080080a7890 */ /* 0x008fe4000ff3e0ff */
[----:B------:R-:W-:Y:S02]  /*02c0*/  UIADD3 UR8, UP0, UPT, UR8, 0x180, URZ ;  /* 0x0000018008087890 */ /* 0x000fe4000ff1e0ff */
[----:B------:R-:W-:Y:S02]  /*02d0*/  UIADD3.X UR11, UPT, UPT, URZ, UR9, URZ, UP1, !UPT ;  /* 0x00000009ff0b7290 */ /* 0x000fe40008ffe4ff */
[----:B------:R-:W-:-:S07]  /*02e0*/  UIADD3.X UR9, UPT, UPT, URZ, UR9, URZ, UP0, !UPT ;  /* 0x00000009ff097290 */ /* 0x000fce00087fe4ff */
[----:B------:R3:W-:Y:S02]  /*02f0*/  UTMACCTL.PF [UR10] ;  /* 0x000000000a0079b9 */ /* 0x0007e40008040000 */
[----:B------:R3:W-:Y:S02]  /*0300*/  UTMACCTL.PF [UR8] ;  /* 0x00000000080079b9 */ /* 0x0007e40008040000 */
[----:B---3--:R-:W-:Y:S01]  /*0310*/  NOP ;  /* 0x0000000000007918 */ /* 0x008fe20000000000 */
.L_x_5:
[----:B------:R-:W-:Y:S05]  /*0320*/  BSYNC.RECONVERGENT B0 ;  /* 0x0000000000007941 */ /* 0x000fea0003800200 */
.L_x_4:
[----:B------:R-:W-:Y:S04]  /*0330*/  BSSY.RECONVERGENT B0, `(.L_x_6) ;  /* 0x000000a000007945 */ /* 0x000fe80003800200 */
        /* <DEDUP_REMOVED lines=9> */
.L_x_7:
[----:B------:R-:W-:Y:S05]  /*03d0*/  BSYNC.RECONVERGENT B0 ;  /* 0x0000000000007941 */ /* 0x000fea0003800200 */
.L_x_6:
[----:B------:R-:W3:Y:S01]  /*03e0*/  LDCU.64 UR8, c[0x0][0x988] ;  /* 0x00013100ff0877ac */ /* 0x000ee20008000a00 */
[----:B------:R-:W-:Y:S02]  /*03f0*/  UISETP.EQ.U32.AND UP1, UPT, UR6, URZ, UPT ;  /* 0x000000ff0600728c */ /* 0x000fe4000bf22070 */
[----:B------:R-:W-:Y:S02]  /*0400*/  UPLOP3.LUT UP6, UPT, UPT, UPT, UPT, 0x80, 0x8 ;  /* 0x000000000008789c */ /* 0x000fe40003fcf070 */
[----:B---3--:R-:W-:-:S04]  /*0410*/  UISETP.NE.U32.AND UP0, UPT, UR8, URZ, UPT ;  /* 0x000000ff0800728c */ /* 0x008fc8000bf05070 */
[----:B------:R-:W-:-:S04]  /*0420*/  UISETP.NE.AND.EX UP0, UPT, UR9, URZ, UPT, UP0 ;  /* 0x000000ff0900728c */ /* 0x000fc8000bf05300 */
[----:B------:R-:W-:-:S04]  /*0430*/  UISETP.EQ.OR.EX UP2, UPT, UR7, URZ, !UP0, UP1 ;  /* 0x000000ff0700728c */ /* 0x000fc8000c742710 */
[----:B------:R-:W-:-:S05]  /*0440*/  UP2UR UR50, UPR, URZ, 0x4 ;  /* 0x00000004ff327883 */ /* 0x000fca0008000000 */
[----:B------:R-:W-:Y:S07]  /*0450*/  BRA.U !UP2, `(.L_x_8) ;  /* 0x000000010a207547 */ /* 0x000fee000b800000 */
[----:B------:R-:W-:Y:S01]  /*0460*/  UISETP.NE.U32.AND UP2, UPT, UR6, URZ, UPT ;  /* 0x000000ff0600728c */ /* 0x000fe2000bf45070 */
[----:B-----5:R-:W-:Y:S01]  /*0470*/  FSETP.NEU.AND P0, PT, R35, RZ, PT ;  /* 0x000000ff2300720b */ /* 0x020fe20003f0d000 */
[----:B------:R-:W-:Y:S02]  /*0480*/  USEL UR5, URZ, 0xffffffff, UP0 ;  /* 0xffffffffff057887 */ /* 0x000fe40008000000 */
[----:B------:R-:W-:-:S10]  /*0490*/  UISETP.NE.AND.EX UP2, UPT, UR7, URZ, UPT, UP2 ;  /* 0x000000ff0700728c */ /* 0x000fd4000bf45320 */
[----:B------:R-:W-:Y:S01]  /*04a0*/  VOTEU.ANY UP1, P0 ;  /* 0x0000000000ff7886 */ /* 0x000fe20000020100 */
[----:B------:R-:W-:-:S04]  /*04b0*/  @!UP2 USEL UR5, URZ, 0xffffffff, UP1 ;  /* 0xffffffffff05a887 */ /* 0x000fc80008800000 */
[----:B------:R-:W-:-:S04]  /*04c0*/  ULOP3.LUT UR5, UR5, 0x1, URZ, 0xc0, !UPT ;  /* 0x0000000105057892 */ /* 0x000fc8000f8ec0ff */
[----:B------:R-:W-:-:S11]  /*04d0*/  UISETP.NE.U32.AND UP6, UPT, UR5, 0x1, UPT ;  /* 0x000000010500788c */ /* 0x000fd6000bfc5070 */
.L_x_8:
[----:B-12---:R-:W1:Y:S02]  /*04e0*/  SHFL.IDX PT, R2, R75, RZ, 0x1f ;  /* 0x00001fff4b027589 */ /* 0x006e6400000e0000 */
[----:B-1----:R-:W-:-:S13]  /*04f0*/  ISETP.NE.AND P0, PT, R2, RZ, PT ;  /* 0x000000ff0200720c */ /* 0x002fda0003f05270 */
[----:B------:R-:W-:Y:S05]  /*0500*/  @P0 BRA `(.L_x_9) ;  /* 0x0000000000cc0947 */ /* 0x000fea0003800000 */
[----:B------:R-:W-:Y:S01]  /*0510*/  ELECT P0, URZ, PT ;  /* 0x0000000000ff782f */ /* 0x000fe20003800000 */
[----:B------:R-:W-:-:S12]  /*0520*/  BSSY.RECONVERGENT B0, `(.L_x_9) ;  /* 0x0000031000007945 */ /* 0x000fd80003800200 */
[----:B------:R-:W-:Y:S05]  /*0530*/  @!P0 BRA `(.L_x_10) ;  /* 0x0000000000bc8947 */ /* 0x000fea0003800000 */
[----:B------:R-:W1:Y:S01]  /*0540*/  S2UR UR7, SR_CgaCtaId ;  /* 0x00000000000779c3 */ /* 0x000e620000008800 */
[----:B------:R-:W-:Y:S01]  /*0550*/  UMOV UR8, 0x400 ;  /* 0x0000040000087882 */ /* 0x000fe20000000000 */
[----:B------:R-:W-:Y:S01]  /*0560*/  UMOV UR6, 0x1 ;  /* 0x0000000100067882 */ /* 0x000fe20000000000 */
[----:B------:R-:W-:Y:S02]  /*0570*/  UMOV UR5, 0x2 ;  /* 0x0000000200057882 */ /* 0x000fe40000000000 */
[----:B------:R-:W-:-:S04]  /*0580*/  UIADD3 UR10, UPT, UPT, -UR5, 0x100000, URZ ;  /* 0x00100000050a7890 */ /* 0x000fc8000fffe1ff */
[----:B------:R-:W-:Y:S02]  /*0590*/  USHF.L.U32 UR11, UR10, 0xb, URZ ;  /* 0x0000000b0a0b7899 */ /* 0x000fe400080006ff */
[----:B------:R-:W-:Y:S02]  /*05a0*/  USHF.L.U32 UR10, UR10, 0x1, URZ ;  /* 0x000000010a0a7899 */ /* 0x000fe400080006ff */
[----:B-1----:R-:W-:Y:S02]  /*05b0*/  ULEA UR7, UR7, UR8, 0x18 ;  /* 0x0000000807077291 */ /* 0x002fe4000f8ec0ff */
[----:B------:R-:W-:-:S04]  /*05c0*/  UIADD3 UR8, UPT, UPT, -UR6, 0x100000, URZ ;  /* 0x0010000006087890 */ /* 0x000fc8000fffe1ff */
[----:B------:R-:W-:Y:S02]  /*05d0*/  USHF.L.U32 UR9, UR8, 0xb, URZ ;  /* 0x0000000b08097899 */ /* 0x000fe400080006ff */
[----:B------:R-:W-:Y:S01]  /*05e0*/  USHF.L.U32 UR8, UR8, 0x1, URZ ;  /* 0x0000000108087899 */ /* 0x000fe200080006ff */
[----:B------:R-:W1:Y:S11]  /*05f0*/  FENCE.VIEW.ASYNC.S ;  /* 0x00000000000073c6 */ /* 0x000e760000000000 */
[----:B-1----:R1:W2:Y:S01]  /*0600*/  SYNCS.EXCH.64 URZ, [UR7], UR8 ;  /* 0x0000000807ff75b2 */ /* 0x0022a20008000100 */
[----:B------:R1:W3:Y:S01]  /*0610*/  SYNCS.EXCH.64 URZ, [UR7+0x88], UR10 ;  /* 0x0000880a07ff75b2 */ /* 0x0002e20008000100 */
[----:B------:R1:W4:Y:S01]  /*0620*/  SYNCS.EXCH.64 URZ, [UR7+0x8], UR8 ;  /* 0x0000080807ff75b2 */ /* 0x0003220008000100 */
[----:B------:R1:W1:Y:S01]  /*0630*/  SYNCS.EXCH.64 URZ, [UR7+0x90], UR10 ;  /* 0x0000900a07ff75b2 */ /* 0x0002620008000100 */
        /* <DEDUP_REMOVED lines=30> */
[----:B--234-:R-:W-:Y:S01]  /*0820*/  NOP ;  /* 0x0000000000007918 */ /* 0x01cfe20000000000 */
.L_x_10:
[----:B-1----:R-:W-:Y:S05]  /*0830*/  BSYNC.RECONVERGENT B0 ;  /* 0x0000000000007941 */ /* 0x002fea0003800200 */
.L_x_9:
[----:B------:R-:W1:Y:S01]  /*0840*/  SHFL.IDX PT, R2, R75, RZ, 0x1f ;  /* 0x00001fff4b027589 */ /* 0x000e6200000e0000 */
[----:B------:R-:W-:Y:S01]  /*0850*/  NOP ;  /* 0x0000000000007918 */ /* 0x000fe20000000000 */
[----:B-1----:R-:W-:-:S13]  /*0860*/  ISETP.NE.AND P0, PT, R2, 0x1, PT ;  /* 0x000000010200780c */ /* 0x002fda0003f05270 */
[----:B------:R-:W-:Y:S05]  /*0870*/  @P0 BRA `(.L_x_11) ;  /* 0x0000000000580947 */ /* 0x000fea0003800000 */
[----:B------:R-:W1:Y:S01]  /*0880*/  S2UR UR7, SR_CgaCtaId ;  /* 0x00000000000779c3 */ /* 0x000e620000008800 */
[----:B------:R-:W-:Y:S01]  /*0890*/  UMOV UR8, 0x400 ;  /* 0x0000040000087882 */ /* 0x000fe20000000000 */
[----:B------:R-:W-:Y:S01]  /*08a0*/  UMOV UR6, 0x20 ;  /* 0x0000002000067882 */ /* 0x000fe20000000000 */
[----:B------:R-:W-:Y:S01]  /*08b0*/  UMOV UR5, 0x80 ;  /* 0x0000008000057882 */ /* 0x000fe20000000000 */
[----:B------:R-:W-:Y:S01]  /*08c0*/  ELECT P0, URZ, PT ;  /* 0x0000000000ff782f */ /* 0x000fe20003800000 */
        /* <DEDUP_REMOVED lines=8> */
[----:B-1----:R1:W2:Y:S01]  /*0950*/  SYNCS.EXCH.64 URZ, [UR7+0x110], UR8 ;  /* 0x0001100807ff75b2 */ /* 0x0022a20008000100 */
[----:B------:R1:W3:Y:S01]  /*0960*/  SYNCS.EXCH.64 URZ, [UR7+0x130], UR10 ;  /* 0x0001300a07ff75b2 */ /* 0x0002e20008000100 */
[----:B------:R1:W4:Y:S01]  /*0970*/  SYNCS.EXCH.64 URZ, [UR7+0x118], UR8 ;  /* 0x0001180807ff75b2 */ /* 0x0003220008000100 */
[----:B------:R1:W1:Y:S01]  /*0980*/  SYNCS.EXCH.64 URZ, [UR7+0x138], UR10 ;  /* 0x0001380a07ff75b2 */ /* 0x0002620008000100 */
[----:B------:R1:W1:Y:S01]  /*0990*/  SYNCS.EXCH.64 URZ, [UR7+0x120], UR8 ;  /* 0x0001200807ff75b2 */ /* 0x0002620008000100 */
[----:B------:R1:W1:Y:S01]  /*09a0*/  SYNCS.EXCH.64 URZ, [UR7+0x140], UR10 ;  /* 0x0001400a07ff75b2 */ /* 0x0002620008000100 */
[----:B------:R1:W1:Y:S01]  /*09b0*/  SYNCS.EXCH.64 URZ, [UR7+0x128], UR8 ;  /* 0x0001280807ff75b2 */ /* 0x0002620008000100 */
[----:B------:R1:W1:Y:S01]  /*09c0*/  SYNCS.EXCH.64 URZ, [UR7+0x148], UR10 ;  /* 0x0001480a07ff75b2 */ /* 0x0002620008000100 */
[----:B------:R-:W-:Y:S01]  /*09d0*/  NOP ;  /* 0x0000000000007918 */ /* 0x000fe20000000000 */
.L_x_11:
[----:B------:R-:W2:Y:S01]  /*09e0*/  SHFL.IDX PT, R2, R75, RZ, 0x1f ;  /* 0x00001fff4b027589 */ /* 0x000ea200000e0000 */
[----:B------:R-:W-:Y:S01]  /*09f0*/  NOP ;  /* 0x0000000000007918 */ /* 0x000fe20000000000 */
[----:B--2---:R-:W-:-:S13]  /*0a00*/  ISETP.NE.AND P0, PT, R2, 0x3, PT ;  /* 0x000000030200780c */ /* 0x004fda0003f05270 */
[----:B------:R-:W-:Y:S05]  /*0a10*/  @P0 BRA `(.L_x_12) ;  /* 0x0000000000300947 */ /* 0x000fea0003800000 */
[----:B------:R-:W2:Y:S01]  /*0a20*/  S2UR UR6, SR_CgaCtaId ;  /* 0x00000000000679c3 */ /* 0x000ea20000008800 */
[----:B-1----:R-:W-:Y:S01]  /*0a30*/  UMOV UR7, 0x400 ;  /* 0x0000040000077882 */ /* 0x002fe20000000000 */
[----:B------:R-:W-:Y:S01]  /*0a40*/  UMOV UR5, 0x20 ;  /* 0x0000002000057882 */ /* 0x000fe20000000000 */
[----:B------:R-:W-:Y:S01]  /*0a50*/  ELECT P0, URZ, PT ;  /* 0x0000000000ff782f */ /* 0x000fe20003800000 */
[----:B------:R-:W-:-:S04]  /*0a60*/  UIADD3 UR8, UPT, UPT, -UR5, 0x100000, URZ ;  /* 0x0010000005087890 */ /* 0x000fc8000fffe1ff */
[----:B------:R-:W-:Y:S02]  /*0a70*/  USHF.L.U32 UR9, UR8, 0xb, URZ ;  /* 0x0000000b08097899 */ /* 0x000fe400080006ff */
[----:B------:R-:W-:Y:S02]  /*0a80*/  USHF.L.U32 UR8, UR8, 0x1, URZ ;  /* 0x0000000108087899 */ /* 0x000fe400080006ff */
[----:B--2---:R-:W-:Y:S01]  /*0a90*/  ULEA UR6, UR6, UR7, 0x18 ;  /* 0x0000000706067291 */ /* 0x004fe2000f8ec0ff */
[----:B------:R-:W1:Y:S11]  /*0aa0*/  FENCE.VIEW.ASYNC.S ;  /* 0x00000000000073c6 */ /* 0x000e760000000000 */
[----:B-1----:R2:W1:Y:S01]  /*0ab0*/  SYNCS.EXCH.64 URZ, [UR6+0x150], UR8 ;  /* 0x0001500806ff75b2 */ /* 0x0024620008000100 */
[----:B------:R2:W1:Y:S02]  /*0ac0*/  SYNCS.EXCH.64 URZ, [UR6+0x158], UR8 ;  /* 0x0001580806ff75b2 */ /* 0x0004640008000100 */
[----:B--2---:R-:W-:Y:S01]  /*0ad0*/  NOP ;  /* 0x0000000000007918 */ /* 0x004fe20000000000 */
.L_x_12:
[----:B------:R-:W2:Y:S01]  /*0ae0*/  SHFL.IDX PT, R2, R75, RZ, 0x1f ;  /* 0x00001fff4b027589 */ /* 0x000ea200000e0000 */
[----:B------:R-:W-:Y:S01]  /*0af0*/  NOP ;  /* 0x0000000000007918 */ /* 0x000fe20000000000 */
[----:B--2---:R-:W-:-:S13]  /*0b00*/  ISETP.NE.AND P0, PT, R2, 0x4, PT ;  /* 0x000000040200780c */ /* 0x004fda0003f05270 */
[----:B------:R-:W-:Y:S05]  /*0b10*/  @P0 BRA `(.L_x_13) ;  /* 0x0000000000440947 */ /* 0x000fea0003800000 */
[----:B------:R-:W2:Y:S01]  /*0b20*/  S2UR UR6, SR_CgaCtaId ;  /* 0x00000000000679c3 */ /* 0x000ea20000008800 */
[----:B-1----:R-:W-:Y:S01]  /*0b30*/  UMOV UR8, 0x1e0 ;  /* 0x000001e000087882 */ /* 0x002fe20000000000 */
[----:B------:R-:W-:Y:S01]  /*0b40*/  UMOV UR7, 0x400 ;  /* 0x0000040000077882 */ /* 0x000fe20000000000 */
[----:B------:R-:W-:Y:S01]  /*0b50*/  USEL UR8, UR8, 0x1a0, UP6 ;  /* 0x000001a008087887 */ /* 0x000fe2000b000000 */
[----:B------:R-:W-:Y:S01]  /*0b60*/  UMOV UR5, 0x1 ;  /* 0x0000000100057882 */ /* 0x000fe20000000000 */
[----:B------:R-:W-:Y:S01]  /*0b70*/  ELECT P0, URZ, PT ;  /* 0x0000000000ff782f */ /* 0x000fe20003800000 */
[----:B------:R-:W-:-:S04]  /*0b80*/  UIADD3 UR10, UPT, UPT, -UR5, 0x100000, URZ ;  /* 0x00100000050a7890 */ /* 0x000fc8000fffe1ff */
[----:B------:R-:W-:Y:S02]  /*0b90*/  USHF.L.U32 UR11, UR10, 0xb, URZ ;  /* 0x0000000b0a0b7899 */ /* 0x000fe400080006ff */
[----:B------:R-:W-:Y:S02]  /*0ba0*/  USHF.L.U32 UR10, UR10, 0x1, URZ ;  /* 0x000000010a0a7899 */ /* 0x000fe400080006ff */
        /* <DEDUP_REMOVED lines=8> */
.L_x_13:
[----:B------:R-:W2:Y:S01]  /*0c30*/  SHFL.IDX PT, R2, R75, RZ, 0x1f ;  /* 0x00001fff4b027589 */ /* 0x000ea200000e0000 */
[----:B------:R-:W1:Y:S01]  /*0c40*/  S2UR UR49, SR_CgaCtaId ;  /* 0x00000000003179c3 */ /* 0x000e620000008800 */
[----:B------:R-:W-:Y:S01]  /*0c50*/  NOP ;  /* 0x0000000000007918 */ /* 0x000fe20000000000 */
[----:B--2---:R-:W-:-:S13]  /*0c60*/  ISETP.NE.AND P0, PT, R2, 0x5, PT ;  /* 0x000000050200780c */ /* 0x004fda0003f05270 */
[----:B-1----:R-:W-:Y:S05]  /*0c70*/  @P0 BRA `(.L_x_14) ;  /* 0x0000000000440947 */ /* 0x002fea0003800000 */
[----:B------:R-:W-:Y:S01]  /*0c80*/  UMOV UR7, 0x400 ;  /* 0x0000040000077882 */ /* 0x000fe20000000000 */
[----:B------:R-:W-:Y:S01]  /*0c90*/  UMOV UR6, 0x1 ;  /* 0x0000000100067882 */ /* 0x000fe20000000000 */
[----:B------:R-:W-:Y:S01]  /*0ca0*/  UMOV UR5, 0x80 ;  /* 0x0000008000057882 */ /* 0x000fe20000000000 */
[----:B------:R-:W-:Y:S02]  /*0cb0*/  ULEA UR7, UR49, UR7, 0x18 ;  /* 0x0000000731077291 */ /* 0x000fe4000f8ec0ff */
[----:B------:R-:W-:-:S04]  /*0cc0*/  UIADD3 UR8, UPT, UPT, -UR6, 0x100000, URZ ;  /* 0x0010000006087890 */ /* 0x000fc8000fffe1ff */
[----:B------:R-:W-:Y:S02]  /*0cd0*/  USHF.L.U32 UR9, UR8, 0xb, URZ ;  /* 0x0000000b08097899 */ /* 0x000fe400080006ff */
[----:B------:R-:W-:Y:S02]  /*0ce0*/  USHF.L.U32 UR8, UR8, 0x1, URZ ;  /* 0x0000000108087899 */ /* 0x000fe400080006ff */
[----:B------:R-:W-:-:S04]  /*0cf0*/  UIADD3 UR10, UPT, UPT, -UR5, 0x100000, URZ ;  /* 0x00100000050a7890 */ /* 0x000fc8000fffe1ff */
[----:B------:R-:W-:Y:S02]  /*0d00*/  USHF.L.U32 UR11, UR10, 0xb, URZ ;  /* 0x0000000b0a0b7899 */ /* 0x000fe400080006ff */
[----:B------:R-:W-:Y:S01]  /*0d10*/  USHF.L.U32 UR10, UR10, 0x1, URZ ;  /* 0x000000010a0a7899 */ /* 0x000fe200080006ff */
[----:B------:R-:W-:Y:S01]  /*0d20*/  ELECT P0, URZ, PT ;  /* 0x0000000000ff782f */ /* 0x000fe20003800000 */
[----:B------:R-:W1:Y:S02]  /*0d30*/  FENCE.VIEW.ASYNC.S ;  /* 0x00000000000073c6 */ /* 0x000e640000000000 */
[----:B-1----:R1:W2:Y:S08]  /*0d40*/  SYNCS.EXCH.64 URZ, [UR7+0x170], UR8 ;  /* 0x0001700807ff75b2 */ /* 0x0022b00008000100 */
[----:B------:R1:W1:Y:S01]  /*0d50*/  SYNCS.EXCH.64 URZ, [UR7+0x180], UR10 ;  /* 0x0001800a07ff75b2 */ /* 0x0002620008000100 */
[----:B------:R1:W1:Y:S01]  /*0d60*/  SYNCS.EXCH.64 URZ, [UR7+0x178], UR8 ;  /* 0x0001780807ff75b2 */ /* 0x0002620008000100 */
[----:B------:R1:W1:Y:S01]  /*0d70*/  SYNCS.EXCH.64 URZ, [UR7+0x188], UR10 ;  /* 0x0001880a07ff75b2 */ /* 0x0002620008000100 */
[----:B------:R-:W-:Y:S01]  /*0d80*/  NOP ;  /* 0x0000000000007918 */ /* 0x000fe20000000000 */
.L_x_14:
[----:B------:R-:W3:Y:S01]  /*0d90*/  LDCU UR5, c[0x0][0x36c] ;  /* 0x00006d80ff0577ac */ /* 0x000ee20008000800 */
[----:B------:R-:W-:Y:S01]  /*0da0*/  ISETP.NE.OR P6, PT, R0, 0x2, !P6 ;  /* 0x000000020000780c */ /* 0x000fe200077c5670 */
[----:B------:R-:W-:Y:S01]  /*0db0*/  NOP ;  /* 0x0000000000007918 */ /* 0x000fe20000000000 */
[----:B------:R-:W-:Y:S01]  /*0dc0*/  LOP3.LUT R8, R74, 0x1f, RZ, 0xc0, !PT ;  /* 0x0000001f4a087812 */ /* 0x000fe200078ec0ff */
[----:B------:R-:W-:Y:S02]  /*0dd0*/  UISETP.NE.AND UP5, UPT, UR4, 0x2, UPT ;  /* 0x000000020400788c */ /* 0x000fe4000bfa5270 */
[----:B------:R-:W-:Y:S02]  /*0de0*/  UISETP.NE.AND UP4, UPT, UR4, URZ, UPT ;  /* 0x000000ff0400728c */ /* 0x000fe4000bf85270 */
[----:B---3--:R-:W-:-:S09]  /*0df0*/  UISETP.EQ.U32.AND UP1, UPT, UR5, 0x1, UPT ;  /* 0x000000010500788c */ /* 0x008fd2000bf22070 */
[----:B------:R-:W-:Y:S05]  /*0e00*/  BRA.U !UP1, `(.L_x_15) ;  /* 0x0000000109087547 */ /* 0x000fea000b800000 */
[----:B-12-4-:R-:W-:Y:S01]  /*0e10*/  UCGABAR_ARV ;  /* 0x00000000000079c7 */ /* 0x016fe20008000000 */
[----:B------:R-:W-:Y:S05]  /*0e20*/  BRA `(.L_x_16) ;  /* 0x0000000000047947 */ /* 0x000fea0003800000 */
.L_x_15:
[----:B-12-4-:R-:W-:Y:S01]  /*0e30*/  NOP ;  /* 0x0000000000007918 */ /* 0x016fe20000000000 */
.L_x_16:
[----:B------:R-:W1:Y:S01]  /*0e40*/  S2R R16, SR_CTAID.Y ;  /* 0x0000000000107919 */ /* 0x000e620000002600 */
[----:B------:R-:W2:Y:S01]  /*0e50*/  S2UR UR6, SR_CTAID.X ;  /* 0x00000000000679c3 */ /* 0x000ea20000002500 */
[----:B------:R-:W-:-:S05]  /*0e60*/  CS2R.32 R64, SR_CgaSize ;  /* 0x0000000000407805 */ /* 0x000fca0000008a00 */
[----:B------:R-:W-:-:S05]  /*0e70*/  IMAD R64, R64, -0xa0, RZ ;  /* 0xffffff6040407824 */ /* 0x000fca00078e02ff */
[----:B------:R-:W-:-:S14]  /*0e80*/  R2UR UR7, R64 ;  /* 0x00000000400772ca */ /* 0x000fdc00000e0000 */
[----:B------:R-:W3:Y:S01]  /*0e90*/  LDCU UR7, c[0x0][UR7+0x2b0] ;  /* 0x00005600070777ac */ /* 0x000ee20008000800 */
[----:B------:R-:W-:-:S05]  /*0ea0*/  CS2R.32 R64, SR_CgaSize ;  /* 0x0000000000407805 */ /* 0x000fca0000008a00 */
[----:B------:R-:W-:-:S05]  /*0eb0*/  IMAD R64, R64, -0xa0, RZ ;  /* 0xffffff6040407824 */ /* 0x000fca00078e02ff */
[----:B------:R-:W-:-:S14]  /*0ec0*/  R2UR UR5, R64 ;  /* 0x00000000400572ca */ /* 0x000fdc00000e0000 */
[----:B------:R-:W4:Y:S01]  /*0ed0*/  LDCU UR5, c[0x0][UR5+0x2b4] ;  /* 0x00005680050577ac */ /* 0x000f220008000800 */
[----:B------:R-:W4:Y:S01]  /*0ee0*/  LDC R11, c[0x0][0xc24] ;  /* 0x00030900ff0b7b82 */ /* 0x000f220000000800 */
[----:B------:R-:W-:Y:S02]  /*0ef0*/  USHF.L.U32 UR52, UR49, 0xa, URZ ;  /* 0x0000000a31347899 */ /* 0x000fe400080006ff */
[----:B------:R-:W-:Y:S02]  /*0f00*/  USHF.L.U32 UR32, UR49, 0x4, URZ ;  /* 0x0000000431207899 */ /* 0x000fe400080006ff */
[----:B------:R-:W-:Y:S02]  /*0f10*/  ULOP3.LUT UR52, UR52, 0x400, URZ, 0xc0, !UPT ;  /* 0x0000040034347892 */ /* 0x000fe4000f8ec0ff */
[----:B------:R-:W-:Y:S01]  /*0f20*/  ULOP3.LUT UR32, UR32, 0x10, URZ, 0xc0, !UPT ;  /* 0x0000001020207892 */ /* 0x000fe2000f8ec0ff */
[----:B------:R-:W-:-:S05]  /*0f30*/  CS2R.32 R5, SR_CgaSize ;  /* 0x0000000000057805 */ /* 0x000fca0000008a00 */
[----:B------:R-:W-:-:S06]  /*0f40*/  IMAD R5, R5, -0xa0, RZ ;  /* 0xffffff6005057824 */ /* 0x000fcc00078e02ff */
[----:B------:R-:W4:Y:S01]  /*0f50*/  LDC R5, c[0x0][R5+0x2a0] ;  /* 0x0000a80005057b82 */ /* 0x000f220000000800 */
[----:B------:R-:W-:Y:S01]  /*0f60*/  UISETP.NE.AND UP2, UPT, UR4, 0x2, UPT ;  /* 0x000000020400788c */ /* 0x000fe2000bf45270 */
[----:B--2---:R-:W-:Y:S02]  /*0f70*/  I2FP.F32.U32 R64, UR6 ;  /* 0x0000000600407c45 */ /* 0x004fe40008201000 */
[----:B------:R-:W-:-:S05]  /*0f80*/  CS2R.32 R58, SR_CgaSize ;  /* 0x00000000003a7805 */ /* 0x000fca0000008a00 */
[----:B------:R-:W-:-:S06]  /*0f90*/  IMAD R58, R58, -0xa0, RZ ;  /* 0xffffff603a3a7824 */ /* 0x000fcc00078e02ff */
[----:B------:R-:W2:Y:S01]  /*0fa0*/  LDC R58, c[0x0][R58+0x2a4] ;  /* 0x0000a9003a3a7b82 */ /* 0x000ea20000000800 */
[----:B------:R-:W-:Y:S01]  /*0fb0*/  MOV R19, UR6 ;  /* 0x0000000600137c02 */ /* 0x000fe20008000f00 */
[----:B---3--:R-:W-:Y:S01]  /*0fc0*/  FMUL R64, R64, UR7 ;  /* 0x0000000740407c20 */ /* 0x008fe20008400000 */
[----:B-1----:R-:W-:-:S05]  /*0fd0*/  I2FP.F32.U32 R0, R16 ;  /* 0x0000001000007245 */ /* 0x002fca0000201000 */
[----:B------:R-:W1:Y:S01]  /*0fe0*/  S2UR UR48, SR_CTAID.Z ;  /* 0x00000000003079c3 */ /* 0x000e620000002700 */
[----:B----4-:R-:W-:Y:S01]  /*0ff0*/  ISETP.GE.AND P0, PT, R11, 0x1, PT ;  /* 0x000000010b00780c */ /* 0x010fe20003f06270 */
[----:B------:R-:W3:Y:S01]  /*1000*/  F2I.U32.TRUNC.NTZ R64, R64 ;  /* 0x0000004000407305 */ /* 0x000ee2000020f000 */
[----:B------:R-:W-:Y:S01]  /*1010*/  FMUL R0, R0, UR5 ;  /* 0x0000000500007c20 */ /* 0x000fe20008400000 */
[----:B------:R-:W4:Y:S04]  /*1020*/  LDCU UR5, c[0x0][0xc30] ;  /* 0x00018600ff0577ac */ /* 0x000f280008000800 */
[----:B------:R-:W1:Y:S02]  /*1030*/  LDC R26, c[0x0][0xc24] ;  /* 0x00030900ff1a7b82 */ /* 0x000e640000000800 */
[----:B------:R-:W4:Y:S01]  /*1040*/  F2I.U32.TRUNC.NTZ R3, R0 ;  /* 0x0000000000037305 */ /* 0x000f22000020f000 */
[----:B---3--:R-:W-:-:S05]  /*1050*/  IADD3 R64, PT, PT, -R64, RZ, RZ ;  /* 0x000000ff40407210 */ /* 0x008fca0007ffe1ff */
[----:B------:R-:W-:Y:S01]  /*1060*/  IMAD R64, R5, R64, UR6 ;  /* 0x0000000605407e24 */ /* 0x000fe2000f8e0240 */
[----:B----4-:R-:W-:Y:S02]  /*1070*/  IADD3 R3, PT, PT, -R3, RZ, RZ ;  /* 0x000000ff03037210 */ /* 0x010fe40007ffe1ff */
[----:B------:R-:W-:-:S03]  /*1080*/  PRMT R0, RZ, 0x7610, R0 ;  /* 0x00007610ff007816 */ /* 0x000fc60000000000 */
[----:B--2---:R-:W-:Y:S01]  /*1090*/  IMAD R58, R58, R3, R16 ;  /* 0x000000033a3a7224 */ /* 0x004fe200078e0210 */
[----:B------:R-:W-:Y:S06]  /*10a0*/  BRA.U UP4, `(.L_x_17) ;  /* 0x0000000104207547 */ /* 0x000fec000b800000 */
[C---:B------:R-:W-:Y:S02]  /*10b0*/  ISETP.NE.AND P3, PT, R58.reuse, RZ, PT ;  /* 0x000000ff3a00720c */ /* 0x040fe40003f65270 */
[----:B------:R-:W-:Y:S02]  /*10c0*/  ISETP.NE.AND P1, PT, R58, RZ, PT ;  /* 0x000000ff3a00720c */ /* 0x000fe40003f25270 */
[C---:B------:R-:W-:Y:S02]  /*10d0*/  ISETP.NE.AND P2, PT, R64.reuse, 0x1, PT ;  /* 0x000000014000780c */ /* 0x040fe40003f45270 */
[----:B------:R-:W-:Y:S02]  /*10e0*/  SEL R0, RZ, 0x2, P3 ;  /* 0x00000002ff007807 */ /* 0x000fe40001800000 */
[----:B------:R-:W-:Y:S02]  /*10f0*/  ISETP.EQ.OR P1, PT, R64, RZ, !P1 ;  /* 0x000000ff4000720c */ /* 0x000fe40004f22670 */
[----:B------:R-:W-:-:S02]  /*1100*/  SEL R0, R0, 0x2, P2 ;  /* 0x0000000200007807 */ /* 0x000fc40001000000 */
[----:B------:R-:W-:-:S05]  /*1110*/  SEL R3, RZ, 0x1, !P1 ;  /* 0x00000001ff037807 */ /* 0x000fca0004800000 */
[----:B------:R-:W-:Y:S02]  /*1120*/  IMAD.IADD R0, R3, 0x1, R0 ;  /* 0x0000000103007824 */ /* 0x000fe400078e0200 */
.L_x_17:
[----:B------:R-:W-:Y:S05]  /*1130*/  @!P0 BRA `(.L_x_18) ;  /* 0x0000000000b88947 */ /* 0x000fea0003800000 */
[----:B------:R-:W2:Y:S01]  /*1140*/  LDC.64 R4, c[0x0][0xc18] ;  /* 0x00030600ff047b82 */ /* 0x000ea20000000a00 */
[----:B------:R-:W-:-:S07]  /*1150*/  ISETP.NE.AND P0, PT, R11, 0x1, PT ;  /* 0x000000010b00780c */ /* 0x000fce0003f05270 */
[----:B------:R-:W3:Y:S08]  /*1160*/  LDC R10, c[0x0][0xc0c] ;  /* 0x00030300ff0a7b82 */ /* 0x000ef00000000800 */
[----:B------:R-:W4:Y:S08]  /*1170*/  LDC R13, c[0x0][0x370] ;  /* 0x0000dc00ff0d7b82 */ /* 0x000f300000000800 */
[----:B------:R-:W1:Y:S01]  /*1180*/  LDC R12, c[0x0][0x374] ;  /* 0x0000dd00ff0c7b82 */ /* 0x000e620000000800 */
[----:B--2---:R-:W-:-:S07]  /*1190*/  ISETP.NE.AND P1, PT, R4, 0x1, PT ;  /* 0x000000010400780c */ /* 0x004fce0003f25270 */
[----:B------:R-:W4:Y:S01]  /*11a0*/  LDC.64 R6, c[0x0][0xc10] ;  /* 0x00030400ff067b82 */ /* 0x000f220000000a00 */
[----:B---3--:R-:W-:-:S07]  /*11b0*/  ISETP.NE.AND P2, PT, R10, 0x1, PT ;  /* 0x000000010a00780c */ /* 0x008fce0003f45270 */
[----:B------:R-:W2:Y:S08]  /*11c0*/  LDC R9, c[0x0][0xc20] ;  /* 0x00030800ff097b82 */ /* 0x000eb00000000800 */
[----:B------:R-:W3:Y:S01]  /*11d0*/  LDC.64 R2, c[0x0][0xc28] ;  /* 0x00030a00ff027b82 */ /* 0x000ee20000000a00 */
[----:B-1----:R-:W-:-:S04]  /*11e0*/  IMAD.HI.U32 R14, R12, R5, RZ ;  /* 0x000000050c0e7227 */ /* 0x002fc800078e00ff */
[----:B----4-:R-:W-:-:S04]  /*11f0*/  IMAD.HI.U32 R18, R13, R6, RZ ;  /* 0x000000060d127227 */ /* 0x010fc800078e00ff */
[----:B------:R-:W-:Y:S01]  /*1200*/  IMAD.HI.U32 R20, R19, R6, RZ ;  /* 0x0000000613147227 */ /* 0x000fe200078e00ff */
[----:B------:R-:W-:Y:S02]  /*1210*/  @P2 SHF.R.U32.HI R13, RZ, R7, R18 ;  /* 0x00000007ff0d2219 */ /* 0x000fe40000011612 */
[----:B--2---:R-:W-:Y:S01]  /*1220*/  @P1 SHF.R.U32.HI R12, RZ, R9, R14 ;  /* 0x00000009ff0c1219 */ /* 0x004fe2000001160e */
[----:B------:R-:W-:Y:S01]  /*1230*/  IMAD.HI.U32 R18, R16, R5, RZ ;  /* 0x0000000510127227 */ /* 0x000fe200078e00ff */
[----:B------:R-:W-:-:S04]  /*1240*/  SHF.R.U32.HI R20, RZ, R7, R20 ;  /* 0x00000007ff147219 */ /* 0x000fc80000011614 */
[----:B------:R-:W-:Y:S01]  /*1250*/  SHF.R.U32.HI R9, RZ, R9, R18 ;  /* 0x00000009ff097219 */ /* 0x000fe20000011612 */
[----:B---3--:R-:W-:Y:S01]  /*1260*/  IMAD.HI.U32 R14, R12, R2, RZ ;  /* 0x000000020c0e7227 */ /* 0x008fe200078e00ff */
[----:B------:R-:W-:Y:S02]  /*1270*/  SEL R5, R19, R20, !P2 ;  /* 0x0000001413057207 */ /* 0x000fe40005000000 */
[----:B------:R-:W-:Y:S01]  /*1280*/  SEL R9, R16, R9, !P1 ;  /* 0x0000000910097207 */ /* 0x000fe20004800000 */
[----:B------:R-:W-:Y:S01]  /*1290*/  IMAD.HI.U32 R6, R13, R2, RZ ;  /* 0x000000020d067227 */ /* 0x000fe200078e00ff */
[-C--:B------:R-:W-:Y:S02]  /*12a0*/  @P0 SHF.R.U32.HI R12, RZ, R3.reuse, R14 ;  /* 0x00000003ff0c0219 */ /* 0x080fe4000001160e */
[----:B------:R-:W-:Y:S02]  /*12b0*/  IADD3 R7, PT, PT, -R9, RZ, RZ ;  /* 0x000000ff09077210 */ /* 0x000fe40007ffe1ff */
[----:B------:R-:W-:Y:S01]  /*12c0*/  @P0 SHF.R.U32.HI R13, RZ, R3, R6 ;  /* 0x00000003ff0d0219 */ /* 0x000fe20000011606 */
[----:B------:R-:W-:-:S02]  /*12d0*/  IMAD R12, R12, R11, RZ ;  /* 0x0000000b0c0c7224 */ /* 0x000fc400078e02ff */
[----:B------:R-:W-:Y:S02]  /*12e0*/  IMAD R7, R4, R7, R16 ;  /* 0x0000000704077224 */ /* 0x000fe400078e0210 */
[----:B------:R-:W-:Y:S01]  /*12f0*/  IMAD R6, R13, R11, RZ ;  /* 0x0000000b0d067224 */ /* 0x000fe200078e02ff */
[----:B------:R-:W-:-:S04]  /*1300*/  ISETP.GE.AND P1, PT, R9, R12, PT ;  /* 0x0000000c0900720c */ /* 0x000fc80003f26270 */
[----:B------:R-:W-:Y:S01]  /*1310*/  ISETP.GE.OR P1, PT, R5, R6, P1 ;  /* 0x000000060500720c */ /* 0x000fe20000f26670 */
[----:B------:R-:W-:-:S05]  /*1320*/  IMAD.HI.U32 R6, R9, R2, RZ ;  /* 0x0000000209067227 */ /* 0x000fca00078e00ff */
[----:B------:R-:W-:-:S04]  /*1330*/  SHF.R.U32.HI R6, RZ, R3, R6 ;  /* 0x00000003ff067219 */ /* 0x000fc80000011606 */
[----:B------:R-:W-:-:S03]  /*1340*/  SEL R6, R9, R6, !P0 ;  /* 0x0000000609067207 */ /* 0x000fc60004000000 */
[----:B------:R-:W-:Y:S01]  /*1350*/  @!P1 IMAD.HI.U32 R12, R5, R2, RZ ;  /* 0x00000002050c9227 */ /* 0x000fe200078e00ff */
[----:B------:R-:W-:-:S04]  /*1360*/  IADD3 R2, PT, PT, -R6, RZ, RZ ;  /* 0x000000ff06027210 */ /* 0x000fc80007ffe1ff */
[----:B------:R-:W-:Y:S01]  /*1370*/  @!P1 SHF.R.U32.HI R12, RZ, R3, R12 ;  /* 0x00000003ff0c9219 */ /* 0x000fe2000001160c */
[----:B------:R-:W-:-:S03]  /*1380*/  IMAD R2, R11, R2, R9 ;  /* 0x000000020b027224 */ /* 0x000fc600078e0209 */
[----:B------:R-:W-:-:S05]  /*1390*/  @!P1 SEL R3, R5, R12, !P0 ;  /* 0x0000000c05039207 */ /* 0x000fca0004000000 */
[--C-:B------:R-:W-:Y:S02]  /*13a0*/  @!P1 IMAD.IADD R6, R6, 0x1, -R3.reuse ;  /* 0x0000000106069824 */ /* 0x100fe400078e0a03 */
[----:B------:R-:W-:Y:S01]  /*13b0*/  @!P1 IMAD R3, R2, R13, R3 ;  /* 0x0000000d02039224 */ /* 0x000fe200078e0203 */
[----:B------:R-:W-:Y:S01]  /*13c0*/  IADD3 R2, PT, PT, -R5, RZ, RZ ;  /* 0x000000ff05027210 */ /* 0x000fe20007ffe1ff */
[----:B------:R-:W-:Y:S02]  /*13d0*/  @!P1 IMAD R9, R6, R11, R5 ;  /* 0x0000000b06099224 */ /* 0x000fe400078e0205 */
[----:B------:R-:W-:Y:S02]  /*13e0*/  @!P1 IMAD.MOV.U32 R5, RZ, RZ, R3 ;  /* 0x000000ffff059224 */ /* 0x000fe400078e0003 */
[----:B------:R-:W-:Y:S02]  /*13f0*/  IMAD R2, R10, R2, R19 ;  /* 0x000000020a027224 */ /* 0x000fe400078e0213 */
[----:B------:R-:W-:-:S02]  /*1400*/  IMAD R16, R9, R4, R7 ;  /* 0x0000000409107224 */ /* 0x000fc400078e0207 */
[----:B------:R-:W-:Y:S02]  /*1410*/  IMAD R19, R5, R10, R2 ;  /* 0x0000000a05137224 */ /* 0x000fe400078e0202 */
.L_x_18:
[----:B------:R-:W-:-:S09]  /*1420*/  UISETP.NE.AND UP3, UPT, UR5, 0x1, UPT ;  /* 0x000000010500788c */ /* 0x000fd2000bf65270 */
[----:B------:R-:W-:Y:S05]  /*1430*/  BRA.U UP3, `(.L_x_19) ;  /* 0x0000000103407547 */ /* 0x000fea000b800000 */
[----:B------:R-:W2:Y:S08]  /*1440*/  LDC.64 R4, c[0x0][0xc10] ;  /* 0x00030400ff047b82 */ /* 0x000eb00000000a00 */
[----:B------:R-:W3:Y:S08]  /*1450*/  LDC.64 R2, c[0x0][0xc18] ;  /* 0x00030600ff027b82 */ /* 0x000ef00000000a00 */
[----:B------:R-:W4:Y:S08]  /*1460*/  LDC R6, c[0x0][0xc20] ;  /* 0x00030800ff067b82 */ /* 0x000f300000000800 */
[----:B------:R-:W1:Y:S01]  /*1470*/  LDC R10, c[0x0][0xc0c] ;  /* 0x00030300ff0a7b82 */ /* 0x000e620000000800 */
[----:B--2---:R-:W-:-:S05]  /*1480*/  IMAD.HI.U32 R4, R19, R4, RZ ;  /* 0x0000000413047227 */ /* 0x004fca00078e00ff */
[----:B------:R-:W-:Y:S01]  /*1490*/  SHF.R.U32.HI R4, RZ, R5, R4 ;  /* 0x00000005ff047219 */ /* 0x000fe20000011604 */
[----:B---3--:R-:W-:Y:S01]  /*14a0*/  IMAD.HI.U32 R3, R16, R3, RZ ;  /* 0x0000000310037227 */ /* 0x008fe200078e00ff */
[----:B------:R-:W-:-:S04]  /*14b0*/  ISETP.NE.AND P0, PT, R2, 0x1, PT ;  /* 0x000000010200780c */ /* 0x000fc80003f05270 */
[----:B----4-:R-:W-:-:S04]  /*14c0*/  SHF.R.U32.HI R3, RZ, R6, R3 ;  /* 0x00000006ff037219 */ /* 0x010fc80000011603 */
[----:B------:R-:W-:Y:S02]  /*14d0*/  SEL R3, R16, R3, !P0 ;  /* 0x0000000310037207 */ /* 0x000fe40004000000 */
[----:B-1----:R-:W-:-:S04]  /*14e0*/  ISETP.NE.AND P1, PT, R10, 0x1, PT ;  /* 0x000000010a00780c */ /* 0x002fc80003f25270 */
[----:B------:R-:W-:-:S05]  /*14f0*/  SEL R4, R19, R4, !P1 ;  /* 0x0000000413047207 */ /* 0x000fca0004800000 */
[----:B------:R-:W-:Y:S02]  /*1500*/  IMAD.IADD R5, R3, 0x1, -R4 ;  /* 0x0000000103057824 */ /* 0x000fe400078e0a04 */
[----:B------:R-:W-:Y:S02]  /*1510*/  IMAD.IADD R3, R4, 0x1, -R3 ;  /* 0x0000000104037824 */ /* 0x000fe400078e0a03 */
[----:B------:R-:W-:Y:S02]  /*1520*/  IMAD R19, R5, R10, R19 ;  /* 0x0000000a05137224 */ /* 0x000fe400078e0213 */
[----:B------:R-:W-:Y:S02]  /*1530*/  IMAD R16, R3, R2, R16 ;  /* 0x0000000203107224 */ /* 0x000fe400078e0210 */
.L_x_19:
[----:B------:R-:W-:Y:S05]  /*1540*/  BRA.U !UP1, `(.L_x_20) ;  /* 0x00000001090c7547 */ /* 0x000fea000b800000 */
[----:B------:R-:W-:Y:S01]  /*1550*/  UCGABAR_WAIT ;  /* 0x0000000000007dc7 */ /* 0x000fe20008000000 */
[----:B------:R-:W-:Y:S01]  /*1560*/  CCTL.IVALL ;  /* 0x00000000ff00798f */ /* 0x000fe20002000000 */
[----:B------:R-:W-:Y:S05]  /*1570*/  BRA `(.L_x_21) ;  /* 0x0000000000047947 */ /* 0x000fea0003800000 */
.L_x_20:
[----:B------:R-:W-:Y:S06]  /*1580*/  BAR.SYNC.DEFER_BLOCKING 0x0 ;  /* 0x0000000000007b1d */ /* 0x000fec0000010000 */
.L_x_21:
[----:B------:R-:W-:Y:S05]  /*1590*/  BRA.U UP2, `(.L_x_22) ;  /* 0x0000002502147547 */ /* 0x000fea000b800000 */
[----:B------:R-:W2:Y:S01]  /*15a0*/  LDCU UR58, c[0x0][0x394] ;  /* 0x00007280ff3a77ac */ /* 0x000ea20008000800 */
[----:B------:R-:W3:Y:S01]  /*15b0*/  LDC R2, c[0x0][0x5d8] ;  /* 0x00017600ff027b82 */ /* 0x000ee20000000800 */
[----:B------:R-:W-:Y:S01]  /*15c0*/  PLOP3.LUT P4, PT, PT, PT, UP6, 0x80, 0x8 ;  /* 0x000000000008781c */ /* 0x000fe20003f8f068 */
[----:B------:R-:W-:Y:S01]  /*15d0*/  IMAD.MOV.U32 R10, RZ, RZ, 0x1 ;  /* 0x00000001ff0a7424 */ /* 0x000fe200078e00ff */
[----:B------:R-:W-:Y:S01]  /*15e0*/  UISETP.NE.AND UP0, UPT, UR4, URZ, UPT ;  /* 0x000000ff0400728c */ /* 0x000fe2000bf05270 */
[----:B------:R-:W-:Y:S01]  /*15f0*/  ISETP.EQ.OR P5, PT, R8, RZ, P6 ;  /* 0x000000ff0800720c */ /* 0x000fe200037a2670 */
[----:B------:R-:W-:Y:S01]  /*1600*/  USEL UR55, URZ, 0x1, UP5 ;  /* 0x00000001ff377887 */ /* 0x000fe2000a800000 */
[----:B------:R-:W-:Y:S01]  /*1610*/  PLOP3.LUT P4, PT, P4, PT, PT, 0x8, 0x80 ;  /* 0x000000000080781c */ /* 0x000fe2000278e170 */
[----:B------:R-:W-:Y:S01]  /*1620*/  IMAD.MOV.U32 R8, RZ, RZ, RZ ;  /* 0x000000ffff087224 */ /* 0x000fe200078e00ff */
[----:B------:R-:W4:Y:S01]  /*1630*/  LDC R9, c[0x0][0x370] ;  /* 0x0000dc00ff097b82 */ /* 0x000f220000000800 */
[----:B------:R-:W1:Y:S01]  /*1640*/  LDCU.64 UR62, c[0x0][0x348] ;  /* 0x00006900ff3e77ac */ /* 0x000e620008000a00 */
[----:B------:R-:W-:Y:S01]  /*1650*/  USEL UR55, UR55, 0x2, UP0 ;  /* 0x0000000237377887 */ /* 0x000fe20008000000 */
[----:B------:R-:W-:-:S05]  /*1660*/  UMOV UR56, URZ ;  /* 0x000000ff00387c82 */ /* 0x000fca0008000000 */
[----:B------:R-:W1:Y:S01]  /*1670*/  LDC R0, c[0x0][0x374] ;  /* 0x0000dd00ff007b82 */ /* 0x000e620000000800 */
[----:B--2---:R-:W-:Y:S02]  /*1680*/  UIADD3 UR5, UPT, UPT, UR58, 0x1f, URZ ;  /* 0x0000001f3a057890 */ /* 0x004fe4000fffe0ff */
[----:B------:R-:W-:Y:S02]  /*1690*/  UIADD3 UR4, UPT, UPT, UR58, -0x1, URZ ;  /* 0xffffffff3a047890 */ /* 0x000fe4000fffe0ff */
[----:B------:R-:W-:Y:S02]  /*16a0*/  USHF.R.S32.HI UR60, URZ, 0x1f, UR5 ;  /* 0x0000001fff3c7899 */ /* 0x000fe40008011405 */
[----:B------:R-:W-:Y:S01]  /*16b0*/  UISETP.GE.U32.AND UP2, UPT, UR4, -0x3f, UPT ;  /* 0xffffffc10400788c */ /* 0x000fe2000bf46070 */
[----:B---3--:R-:W-:Y:S01]  /*16c0*/  VIADD R2, R2, 0x7f ;  /* 0x0000007f02027836 */ /* 0x008fe20000000000 */
[----:B------:R-:W-:Y:S02]  /*16d0*/  ULEA.HI UR60, UR60, UR5, URZ, 0x5 ;  /* 0x000000053c3c7291 */ /* 0x000fe4000f8f28ff */
[----:B------:R-:W-:-:S02]  /*16e0*/  UIADD3 UR58, UPT, UPT, UR58, 0x3e, URZ ;  /* 0x0000003e3a3a7890 */ /* 0x000fc4000fffe0ff */
[----:B------:R-:W-:Y:S01]  /*16f0*/  USHF.R.S32.HI UR60, URZ, 0x5, UR60 ;  /* 0x00000005ff3c7899 */ /* 0x000fe2000801143c */
[----:B------:R-:W-:-:S03]  /*1700*/  SHF.R.S32.HI R15, RZ, 0x1f, R2 ;  /* 0x0000001fff0f7819 */ /* 0x000fc60000011402 */
[----:B------:R-:W-:Y:S01]  /*1710*/  UISETP.LT.U32.AND UP1, UPT, UR60, 0x11, UPT ;  /* 0x000000113c00788c */ /* 0x000fe2000bf21070 */
[----:B------:R-:W-:-:S03]  /*1720*/  LEA.HI R15, R15, R2, RZ, 0x7 ;  /* 0x000000020f0f7211 */ /* 0x000fc600078f38ff */
[----:B------:R-:W-:Y:S01]  /*1730*/  USEL UR59, UR60, 0x11, UP1 ;  /* 0x000000113c3b7887 */ /* 0x000fe20008800000 */
[----:B------:R-:W-:-:S03]  /*1740*/  SHF.R.S32.HI R15, RZ, 0x7, R15 ;  /* 0x00000007ff0f7819 */ /* 0x000fc6000001140f */
[----:B------:R-:W-:Y:S02]  /*1750*/  UIADD3 UR54, UPT, UPT, UR59, -0x1, URZ ;  /* 0xffffffff3b367890 */ /* 0x000fe4000fffe0ff */
[----:B------:R-:W-:Y:S02]  /*1760*/  @UP2 UIADD3 UR54, UPT, UPT, UR59, URZ, URZ ;  /* 0x000000ff3b362290 */ /* 0x000fe4000fffe0ff */
[----:B------:R-:W-:Y:S02]  /*1770*/  UIADD3 UR57, UPT, UPT, UR60, -UR59, URZ ;  /* 0x8000003b3c397290 */ /* 0x000fe4000fffe0ff */
[----:B-1--4-:R-:W-:-:S12]  /*1780*/  UIADD3 UR54, UPT, UPT, UR54, 0x1, URZ ;  /* 0x0000000136367890 */ /* 0x012fd8000fffe0ff */
.L_x_40:
[-C--:B------:R-:W-:Y:S01]  /*1790*/  IABS R5, R15.reuse ;  /* 0x0000000f00057213 */ /* 0x080fe20000000000 */
[----:B-1----:R-:W1:Y:S01]  /*17a0*/  LDC R7, c[0x0][0x5dc] ;  /* 0x00017700ff077b82 */ /* 0x002e620000000800 */
[----:B------:R-:W-:Y:S01]  /*17b0*/  IABS R2, R16 ;  /* 0x0000001000027213 */ /* 0x000fe20000000000 */
[----:B------:R-:W-:Y:S01]  /*17c0*/  UMOV UR4, 0x400 ;  /* 0x0000040000047882 */ /* 0x000fe20000000000 */
[----:B------:R-:W2:Y:S01]  /*17d0*/  I2F.RP R6, R5 ;  /* 0x0000000500067306 */ /* 0x000ea20000209400 */
[----:B------:R-:W-:Y:S01]  /*17e0*/  IABS R3, R15 ;  /* 0x0000000f00037213 */ /* 0x000fe20000000000 */
[----:B------:R-:W-:Y:S01]  /*17f0*/  UISETP.GE.U32.AND UP0, UPT, UR58, 0x3f, UPT ;  /* 0x0000003f3a00788c */ /* 0x000fe2000bf06070 */
[----:B------:R-:W-:Y:S01]  /*1800*/  R2UR UR46, R19 ;  /* 0x00000000132e72ca */ /* 0x000fe200000e0000 */
[----:B------:R-:W-:Y:S01]  /*1810*/  UMOV UR33, URZ ;  /* 0x000000ff00217c82 */ /* 0x000fe20008000000 */
[----:B------:R-:W-:Y:S01]  /*1820*/  IADD3 R3, PT, PT, RZ, -R3, RZ ;  /* 0x80000003ff037210 */ /* 0x000fe20007ffe0ff */
[----:B------:R-:W3:Y:S02]  /*1830*/  S2UR UR53, SR_CgaCtaId ;  /* 0x00000000003579c3 */ /* 0x000ee40000008800 */
[----:B--2---:R-:W2:Y:S08]  /*1840*/  MUFU.RCP R20, R6 ;  /* 0x0000000600147308 */ /* 0x004eb00000001000 */
[----:B------:R-:W-:Y:S01]  /*1850*/  USHF.L.U32 UR46, UR46, 0x6, URZ ;  /* 0x000000062e2e7899 */ /* 0x000fe200080006ff */
[----:B-1----:R-:W-:-:S04]  /*1860*/  IABS R12, R7 ;  /* 0x00000007000c7213 */ /* 0x002fc80000000000 */
[----:B------:R-:W1:Y:S01]  /*1870*/  I2F.RP R6, R12 ;  /* 0x0000000c00067306 */ /* 0x000e620000209400 */
[----:B---3--:R-:W-:Y:S01]  /*1880*/  ULEA UR53, UR53, UR4, 0x18 ;  /* 0x0000000435357291 */ /* 0x008fe2000f8ec0ff */
[----:B--2---:R-:W-:-:S03]  /*1890*/  VIADD R20, R20, 0xffffffe ;  /* 0x0ffffffe14147836 */ /* 0x004fc60000000000 */
[----:B------:R-:W-:-:S03]  /*18a0*/  ULEA UR4, UR56, UR53, 0x3 ;  /* 0x0000003538047291 */ /* 0x000fc6000f8e18ff */
[----:B------:R-:W2:Y:S08]  /*18b0*/  F2I.FTZ.U32.TRUNC.NTZ R21, R20 ;  /* 0x0000001400157305 */ /* 0x000eb0000021f000 */
[----:B-1----:R-:W1:Y:S01]  /*18c0*/  MUFU.RCP R6, R6 ;  /* 0x0000000600067308 */ /* 0x002e620000001000 */
[----:B--2---:R-:W-:Y:S02]  /*18d0*/  IMAD.MOV R4, RZ, RZ, -R21 ;  /* 0x000000ffff047224 */ /* 0x004fe400078e0a15 */
[----:B------:R-:W-:-:S02]  /*18e0*/  IMAD.MOV.U32 R20, RZ, RZ, RZ ;  /* 0x000000ffff147224 */ /* 0x000fc400078e00ff */
[----:B------:R-:W-:-:S04]  /*18f0*/  IMAD R17, R4, R5, RZ ;  /* 0x0000000504117224 */ /* 0x000fc800078e02ff */
[----:B------:R-:W-:-:S04]  /*1900*/  IMAD.HI.U32 R17, R21, R17, R20 ;  /* 0x0000001115117227 */ /* 0x000fc800078e0014 */
[----:B-1----:R-:W-:Y:S02]  /*1910*/  VIADD R20, R6, 0xffffffe ;  /* 0x0ffffffe06147836 */ /* 0x002fe40000000000 */
[----:B------:R-:W-:Y:S02]  /*1920*/  IMAD.HI.U32 R4, R17, R2, RZ ;  /* 0x0000000211047227 */ /* 0x000fe400078e00ff */
[----:B------:R-:W1:Y:S02]  /*1930*/  F2I.FTZ.U32.TRUNC.NTZ R21, R20 ;  /* 0x0000001400157305 */ /* 0x000e64000021f000 */
[----:B------:R-:W-:-:S05]  /*1940*/  IMAD R2, R4, R3, R2 ;  /* 0x0000000304027224 */ /* 0x000fca00078e0202 */
[----:B------:R-:W-:Y:S01]  /*1950*/  ISETP.GT.U32.AND P1, PT, R5, R2, PT ;  /* 0x000000020500720c */ /* 0x000fe20003f24070 */
[----:B-1----:R-:W-:Y:S02]  /*1960*/  IMAD.MOV R3, RZ, RZ, -R21 ;  /* 0x000000ffff037224 */ /* 0x002fe400078e0a15 */
[----:B------:R-:W-:Y:S02]  /*1970*/  IMAD.MOV.U32 R20, RZ, RZ, RZ ;  /* 0x000000ffff147224 */ /* 0x000fe400078e00ff */
[----:B------:R-:W-:-:S08]  /*1980*/  IMAD R6, R3, R12, RZ ;  /* 0x0000000c03067224 */ /* 0x000fd000078e02ff */
[----:B------:R-:W-:Y:S01]  /*1990*/  @!P1 IADD3 R4, PT, PT, R4, 0x1, RZ ;  /* 0x0000000104049810 */ /* 0x000fe20007ffe0ff */
[----:B------:R-:W-:Y:S01]  /*19a0*/  @!P1 IMAD.IADD R2, R2, 0x1, -R5 ;  /* 0x0000000102029824 */ /* 0x000fe200078e0a05 */
[----:B------:R-:W-:Y:S01]  /*19b0*/  ISETP.NE.AND P1, PT, R15, RZ, PT ;  /* 0x000000ff0f00720c */ /* 0x000fe20003f25270 */
[----:B------:R-:W-:-:S03]  /*19c0*/  IMAD.HI.U32 R21, R21, R6, R20 ;  /* 0x0000000615157227 */ /* 0x000fc600078e0014 */
[----:B------:R-:W-:Y:S02]  /*19d0*/  ISETP.GE.U32.AND P2, PT, R2, R5, PT ;  /* 0x000000050200720c */ /* 0x000fe40003f46070 */
[----:B------:R-:W-:Y:S01]  /*19e0*/  LOP3.LUT R2, R16, R15, RZ, 0x3c, !PT ;  /* 0x0000000f10027212 */ /* 0x000fe200078e3cff */
[----:B------:R-:W1:Y:S03]  /*19f0*/  LDC R5, c[0x0][0x5e0] ;  /* 0x00017800ff057b82 */ /* 0x000e660000000800 */
[----:B------:R-:W-:-:S07]  /*1a00*/  ISETP.GE.AND P0, PT, R2, RZ, PT ;  /* 0x000000ff0200720c */ /* 0x000fce0003f06270 */
[----:B------:R-:W-:-:S06]  /*1a10*/  @P2 VIADD R4, R4, 0x1 ;  /* 0x0000000104042836 */ /* 0x000fcc0000000000 */
[----:B------:R-:W-:Y:S02]  /*1a20*/  @!P0 IADD3 R4, PT, PT, -R4, RZ, RZ ;  /* 0x000000ff04048210 */ /* 0x000fe40007ffe1ff */
[----:B------:R-:W-:-:S04]  /*1a30*/  @!P1 LOP3.LUT R4, RZ, R15, RZ, 0x33, !PT ;  /* 0x0000000fff049212 */ /* 0x000fc800078e33ff */
[----:B------:R-:W-:Y:S02]  /*1a40*/  IABS R3, R4 ;  /* 0x0000000400037213 */ /* 0x000fe40000000000 */
[----:B-1----:R-:W-:-:S03]  /*1a50*/  IABS R2, R5 ;  /* 0x0000000500027213 */ /* 0x002fc60000000000 */
[----:B------:R-:W-:Y:S01]  /*1a60*/  IMAD.MOV.U32 R14, RZ, RZ, R3 ;  /* 0x000000ffff0e7224 */ /* 0x000fe200078e0003 */
[----:B------:R-:W1:Y:S03]  /*1a70*/  I2F.RP R17, R2 ;  /* 0x0000000200117306 */ /* 0x000e660000209400 */
[----:B------:R-:W-:-:S05]  /*1a80*/  IMAD.HI.U32 R6, R21, R14, RZ ;  /* 0x0000000e15067227 */ /* 0x000fca00078e00ff */
[----:B------:R-:W-:-:S05]  /*1a90*/  IADD3 R3, PT, PT, -R6, RZ, RZ ;  /* 0x000000ff06037210 */ /* 0x000fca0007ffe1ff */
[----:B------:R-:W-:Y:S01]  /*1aa0*/  IMAD R3, R12, R3, R14 ;  /* 0x000000030c037224 */ /* 0x000fe200078e020e */
[----:B------:R-:W-:Y:S01]  /*1ab0*/  SHF.L.U32 R14, R10, 0x1f, RZ ;  /* 0x0000001f0a0e7819 */ /* 0x000fe200000006ff */
[----:B-1----:R-:W1:Y:S03]  /*1ac0*/  MUFU.RCP R17, R17 ;  /* 0x0000001100117308 */ /* 0x002e660000001000 */
[----:B------:R-:W-:-:S13]  /*1ad0*/  ISETP.GT.U32.AND P1, PT, R12, R3, PT ;  /* 0x000000030c00720c */ /* 0x000fda0003f24070 */
[----:B------:R-:W-:Y:S01]  /*1ae0*/  @!P1 IMAD.IADD R3, R3, 0x1, -R12 ;  /* 0x0000000103039824 */ /* 0x000fe200078e0a0c */
[----:B------:R-:W-:Y:S01]  /*1af0*/  @!P1 IADD3 R6, PT, PT, R6, 0x1, RZ ;  /* 0x0000000106069810 */ /* 0x000fe20007ffe0ff */
[----:B-1----:R-:W-:Y:S01]  /*1b00*/  VIADD R20, R17, 0xffffffe ;  /* 0x0ffffffe11147836 */ /* 0x002fe20000000000 */
[----:B------:R-:W-:Y:S02]  /*1b10*/  ISETP.NE.AND P1, PT, R7, RZ, PT ;  /* 0x000000ff0700720c */ /* 0x000fe40003f25270 */
[----:B------:R-:W-:Y:S01]  /*1b20*/  ISETP.GE.U32.AND P2, PT, R3, R12, PT ;  /* 0x0000000c0300720c */ /* 0x000fe20003f46070 */
[----:B------:R-:W1:Y:S01]  /*1b30*/  F2I.FTZ.U32.TRUNC.NTZ R21, R20 ;  /* 0x0000001400157305 */ /* 0x000e62000021f000 */
[----:B------:R-:W-:-:S04]  /*1b40*/  LOP3.LUT R3, R4, R7, RZ, 0x3c, !PT ;  /* 0x0000000704037212 */ /* 0x000fc800078e3cff */
[----:B------:R-:W-:-:S07]  /*1b50*/  ISETP.GE.AND P0, PT, R3, RZ, PT ;  /* 0x000000ff0300720c */ /* 0x000fce0003f06270 */
[----:B------:R-:W-:Y:S01]  /*1b60*/  @P2 VIADD R6, R6, 0x1 ;  /* 0x0000000106062836 */ /* 0x000fe20000000000 */
[----:B------:R2:W3:Y:S01]  /*1b70*/  SYNCS.PHASECHK.TRANS64.TRYWAIT P2, [UR4+0x88], R14 ;  /* 0x0000880eff0075a7 */ /* 0x0004e20008041104 */
[----:B-1----:R-:W-:Y:S02]  /*1b80*/  IMAD.MOV R3, RZ, RZ, -R21 ;  /* 0x000000ffff037224 */ /* 0x002fe400078e0a15 */
[----:B------:R-:W-:Y:S02]  /*1b90*/  IMAD.MOV.U32 R20, RZ, RZ, RZ ;  /* 0x000000ffff147224 */ /* 0x000fe400078e00ff */
[----:B------:R-:W-:Y:S01]  /*1ba0*/  @!P0 IADD3 R6, PT, PT, -R6, RZ, RZ ;  /* 0x000000ff06068210 */ /* 0x000fe20007ffe1ff */
[----:B------:R-:W-:Y:S01]  /*1bb0*/  IMAD R12, R3, R2, RZ ;  /* 0x00000002030c7224 */ /* 0x000fe200078e02ff */
[----:B------:R-:W-:-:S03]  /*1bc0*/  @!P1 LOP3.LUT R6, RZ, R7, RZ, 0x33, !PT ;  /* 0x00000007ff069212 */ /* 0x000fc600078e33ff */
[----:B------:R-:W-:Y:S01]  /*1bd0*/  IMAD.HI.U32 R17, R21, R12, R20 ;  /* 0x0000000c15117227 */ /* 0x000fe200078e0014 */
[----:B------:R-:W-:-:S05]  /*1be0*/  IABS R3, R6 ;  /* 0x0000000600037213 */ /* 0x000fca0000000000 */
[----:B------:R-:W-:-:S04]  /*1bf0*/  IMAD.MOV.U32 R12, RZ, RZ, R3 ;  /* 0x000000ffff0c7224 */ /* 0x000fc800078e0003 */
[----:B------:R-:W-:-:S05]  /*1c00*/  IMAD.HI.U32 R17, R17, R12, RZ ;  /* 0x0000000c11117227 */ /* 0x000fca00078e00ff */
[----:B------:R-:W-:-:S05]  /*1c10*/  IADD3 R3, PT, PT, -R17, RZ, RZ ;  /* 0x000000ff11037210 */ /* 0x000fca0007ffe1ff */
[----:B------:R-:W-:-:S05]  /*1c20*/  IMAD R3, R2, R3, R12 ;  /* 0x0000000302037224 */ /* 0x000fca00078e020c */
[----:B------:R-:W-:-:S13]  /*1c30*/  ISETP.GT.U32.AND P1, PT, R2, R3, PT ;  /* 0x000000030200720c */ /* 0x000fda0003f24070 */
[----:B------:R-:W-:Y:S01]  /*1c40*/  @!P1 IMAD.IADD R3, R3, 0x1, -R2 ;  /* 0x0000000103039824 */ /* 0x000fe200078e0a02 */
[----:B------:R-:W-:Y:S02]  /*1c50*/  @!P1 IADD3 R17, PT, PT, R17, 0x1, RZ ;  /* 0x0000000111119810 */ /* 0x000fe40007ffe0ff */
[----:B------:R-:W-:Y:S02]  /*1c60*/  ISETP.NE.AND P1, PT, R5, RZ, PT ;  /* 0x000000ff0500720c */ /* 0x000fe40003f25270 */
[----:B------:R-:W-:Y:S01]  /*1c70*/  ISETP.GE.U32.AND P3, PT, R3, R2, PT ;  /* 0x000000020300720c */ /* 0x000fe20003f66070 */
[----:B------:R-:W-:Y:S01]  /*1c80*/  IMAD.MOV R2, RZ, RZ, -R4 ;  /* 0x000000ffff027224 */ /* 0x000fe200078e0a04 */
[----:B------:R-:W-:-:S03]  /*1c90*/  LOP3.LUT R3, R6, R5, RZ, 0x3c, !PT ;  /* 0x0000000506037212 */ /* 0x000fc600078e3cff */
[----:B------:R-:W-:Y:S01]  /*1ca0*/  IMAD R2, R15, R2, R16 ;  /* 0x000000020f027224 */ /* 0x000fe200078e0210 */
[----:B------:R-:W-:Y:S02]  /*1cb0*/  ISETP.GE.AND P0, PT, R3, RZ, PT ;  /* 0x000000ff0300720c */ /* 0x000fe40003f06270 */
[----:B------:R-:W-:Y:S02]  /*1cc0*/  IADD3 R3, PT, PT, -R6, RZ, RZ ;  /* 0x000000ff06037210 */ /* 0x000fe40007ffe1ff */
[----:B------:R-:W-:-:S03]  /*1cd0*/  R2UR UR26, R2 ;  /* 0x00000000021a72ca */ /* 0x000fc600000e0000 */
[----:B------:R-:W-:Y:S02]  /*1ce0*/  @P3 VIADD R17, R17, 0x1 ;  /* 0x0000000111113836 */ /* 0x000fe40000000000 */
[----:B------:R-:W-:-:S04]  /*1cf0*/  IMAD R7, R7, R3, R4 ;  /* 0x0000000307077224 */ /* 0x000fc800078e0204 */
[----:B------:R-:W-:Y:S01]  /*1d00*/  @!P0 IMAD.MOV R17, RZ, RZ, -R17 ;  /* 0x000000ffff118224 */ /* 0x000fe200078e0a11 */
[----:B------:R-:W-:-:S03]  /*1d10*/  @!P1 LOP3.LUT R17, RZ, R5, RZ, 0x33, !PT ;  /* 0x00000005ff119212 */ /* 0x000fc600078e33ff */
[----:B------:R-:W-:Y:S02]  /*1d20*/  USHF.L.U32 UR26, UR26, 0x7, URZ ;  /* 0x000000071a1a7899 */ /* 0x000fe400080006ff */
[----:B------:R-:W-:-:S04]  /*1d30*/  IMAD.MOV R2, RZ, RZ, -R17 ;  /* 0x000000ffff027224 */ /* 0x000fc800078e0a11 */
[----:B------:R-:W-:Y:S01]  /*1d40*/  IMAD R6, R5, R2, R6 ;  /* 0x0000000205067224 */ /* 0x000fe200078e0206 */
[----:B--2---:R-:W-:Y:S06]  /*1d50*/  BRA.U !UP0, `(.L_x_23) ;  /* 0x0000000508a07547 */ /* 0x004fec000b800000 */
[----:B------:R-:W1:Y:S01]  /*1d60*/  LDC.64 R2, c[0x0][0x5f8] ;  /* 0x00017e00ff027b82 */ /* 0x000e620000000a00 */
[----:B------:R-:W2:Y:S01]  /*1d70*/  LDCU UR5, c[0x0][0x5c8] ;  /* 0x0000b900ff0577ac */ /* 0x000ea20008000800 */
[----:B------:R-:W1:Y:S06]  /*1d80*/  LDCU.64 UR8, c[0x0][0x5c0] ;  /* 0x0000b800ff0877ac */ /* 0x000e6c0008000a00 */
[----:B------:R-:W2:Y:S01]  /*1d90*/  LDC R4, c[0x0][0x600] ;  /* 0x00018000ff047b82 */ /* 0x000ea20000000800 */
[----:B------:R-:W4:Y:S01]  /*1da0*/  LDCU UR37, c[0x0][0x5a8] ;  /* 0x0000b500ff2577ac */ /* 0x000f220008000800 */
[----:B------:R-:W1:Y:S01]  /*1db0*/  LDCU UR36, c[0x0][0x59c] ;  /* 0x0000b380ff2477ac */ /* 0x000e620008000800 */
[----:B------:R-:W1:Y:S01]  /*1dc0*/  LDCU UR35, c[0x0][0x590] ;  /* 0x0000b200ff2377ac */ /* 0x000e620008000800 */
[----:B------:R-:W1:Y:S02]  /*1dd0*/  LDCU UR34, c[0x0][0x594] ;  /* 0x0000b280ff2277ac */ /* 0x000e640008000800 */
[----:B-1----:R-:W-:Y:S01]  /*1de0*/  IMAD R2, R7, UR8, R2 ;  /* 0x0000000807027c24 */ /* 0x002fe2000f8e0202 */
[----:B------:R-:W1:Y:S01]  /*1df0*/  LDCU UR31, c[0x0][0x598] ;  /* 0x0000b300ff1f77ac */ /* 0x000e620008000800 */
[----:B------:R-:W-:Y:S01]  /*1e00*/  IMAD R5, R6, UR9, R3 ;  /* 0x0000000906057c24 */ /* 0x000fe2000f8e0203 */
[----:B------:R-:W1:Y:S01]  /*1e10*/  LDCU UR23, c[0x0][0x5ac] ;  /* 0x0000b580ff1777ac */ /* 0x000e620008000800 */
[----:B--2---:R-:W-:Y:S01]  /*1e20*/  IMAD R4, R17, UR5, R4 ;  /* 0x0000000511047c24 */ /* 0x004fe2000f8e0204 */
[----:B------:R-:W2:Y:S01]  /*1e30*/  LDCU UR22, c[0x0][0x5b0] ;  /* 0x0000b600ff1677ac */ /* 0x000ea20008000800 */
[----:B------:R-:W1:Y:S01]  /*1e40*/  LDCU UR15, c[0x0][0x5cc] ;  /* 0x0000b980ff0f77ac */ /* 0x000e620008000800 */
[----:B------:R-:W1:Y:S01]  /*1e50*/  LDCU UR4, c[0x0][0x5ec] ;  /* 0x0000bd80ff0477ac */ /* 0x000e620008000800 */
[----:B------:R-:W1:Y:S01]  /*1e60*/  LDCU.64 UR20, c[0x0][0x5a0] ;  /* 0x0000b400ff1477ac */ /* 0x000e620008000a00 */
[----:B------:R-:W1:Y:S01]  /*1e70*/  LDCU.64 UR18, c[0x0][0x5d0] ;  /* 0x0000ba00ff1277ac */ /* 0x000e620008000a00 */
[----:B------:R-:W1:Y:S01]  /*1e80*/  LDCU.64 UR6, c[0x0][0x5f0] ;  /* 0x0000be00ff0677ac */ /* 0x000e620008000a00 */
[----:B------:R-:W-:Y:S01]  /*1e90*/  UIADD3 UR10, UPT, UPT, UR26, 0x40, URZ ;  /* 0x000000401a0a7890 */ /* 0x000fe2000fffe0ff */
[----:B------:R-:W-:Y:S01]  /*1ea0*/  UMOV UR38, URZ ;  /* 0x000000ff00267c82 */ /* 0x000fe20008000000 */
[----:B----4-:R-:W-:-:S10]  /*1eb0*/  UMOV UR64, UR56 ;  /* 0x0000003800407c82 */ /* 0x010fd40008000000 */
.L_x_29:
[----:B------:R-:W-:Y:S01]  /*1ec0*/  @!P6 MOV R12, 0x3000 ;  /* 0x00003000000ce802 */ /* 0x000fe20000000f00 */
[----:B------:R-:W-:Y:S01]  /*1ed0*/  ULEA UR45, UR64, UR53, 0x3 ;  /* 0x00000035402d7291 */ /* 0x000fe2000f8e18ff */
[----:B--23--:R-:W-:Y:S11]  /*1ee0*/  @P2 BRA `(.L_x_24) ;  /* 0x00000000000c2947 */ /* 0x00cff60003800000 */
[----:B------:R-:W-:Y:S04]  /*1ef0*/  SHF.L.U32 R14, R10, 0x1f, RZ ;  /* 0x0000001f0a0e7819 */ /* 0x000fe800000006ff */
[----:B------:R-:W3:Y:S02]  /*1f00*/  SYNCS.PHASECHK.TRANS64.TRYWAIT P0, [UR45+0x88], R14 ;  /* 0x0000880eff0075a7 */ /* 0x000ee4000800112d */
[----:B---3--:R-:W-:Y:S05]  /*1f10*/  @!P0 BRA `(.L_x_25) ;  /* 0x00000078006c8947 */ /* 0x008fea0003800000 */
.L_x_24:
[----:B------:R4:W-:Y:S01]  /*1f20*/  @!P6 SYNCS.ARRIVE.TRANS64 RZ, [UR45], R12 ;  /* 0x0000000cffffe9a7 */ /* 0x0009e2000800002d */
[----:B------:R-:W-:Y:S04]  /*1f30*/  ULOP3.LUT UR5, UR55, 0x2, URZ, 0xfc, !UPT ;  /* 0x0000000237057892 */ /* 0x000fe8000f8efcff */
[----:B------:R-:W-:Y:S09]  /*1f40*/  UISETP.NE.AND UP0, UPT, UR5, 0x2, UPT ;  /* 0x000000020500788c */ /* 0x000ff2000bf05270 */
[----:B------:R-:W-:Y:S05]  /*1f50*/  BRA.U UP0, `(.L_x_26) ;  /* 0x0000000100047547 */ /* 0x000fea000b800000 */
[----:B-12---:R-:W-:Y:S05]  /*1f60*/  BPT.TRAP 0x1 ;  /* 0x000000040000795c */ /* 0x006fea0000300000 */
.L_x_26:
[----:B------:R-:W-:Y:S04]  /*1f70*/  BSSY.RECONVERGENT B0, `(.L_x_27) ;  /* 0x0000003000007945 */ /* 0x000fe80003800200 */
[----:B------:R-:W-:Y:S05]  /*1f80*/  @P5 BRA `(.L_x_28) ;  /* 0x0000000000045947 */ /* 0x000fea0003800000 */
[----:B-12---:R-:W-:Y:S05]  /*1f90*/  BPT.TRAP 0x1 ;  /* 0x000000040000795c */ /* 0x006fea0000300000 */
.L_x_28:
[----:B-12---:R-:W-:Y:S05]  /*1fa0*/  BSYNC.RECONVERGENT B0 ;  /* 0x0000000000007941 */ /* 0x006fea0003800200 */
.L_x_27:
[----:B------:R-:W-:Y:S01]  /*1fb0*/  UIADD3 UR56, UPT, UPT, UR64, 0x1, URZ ;  /* 0x0000000140387890 */ /* 0x000fe2000fffe0ff */
[----:B---3--:R-:W-:Y:S01]  /*1fc0*/  IMAD.MOV.U32 R3, RZ, RZ, 0x3 ;  /* 0x00000003ff037424 */ /* 0x008fe200078e00ff */
[----:B------:R-:W-:Y:S02]  /*1fd0*/  USHF.L.U32 UR47, UR38, 0x5, URZ ;  /* 0x00000005262f7899 */ /* 0x000fe400080006ff */
[----:B------:R-:W-:Y:S02]  /*1fe0*/  UISETP.NE.AND UP0, UPT, UR56, 0x11, UPT ;  /* 0x000000113800788c */ /* 0x000fe4000bf05270 */
[----:B------:R-:W-:Y:S02]  /*1ff0*/  ULOP3.LUT UR5, UR47, UR32, URZ, 0xfc, !UPT ;  /* 0x000000202f057292 */ /* 0x000fe4000f8efcff */
[----:B------:R-:W-:Y:S02]  /*2000*/  USEL UR9, URZ, 0x1, UP0 ;  /* 0x00000001ff097887 */ /* 0x000fe40008000000 */
[----:B------:R-:W-:Y:S01]  /*2010*/  USEL UR56, UR56, URZ, UP0 ;  /* 0x000000ff38387287 */ /* 0x000fe20008000000 */
[----:B------:R-:W-:Y:S03]  /*2020*/  ELECT P0, URZ, PT ;  /* 0x0000000000ff782f */ /* 0x000fe60003800000 */
[----:B------:R-:W-:Y:S01]  /*2030*/  ULEA UR8, UR56, UR53, 0x3 ;  /* 0x0000003538087291 */ /* 0x000fe2000f8e18ff */
[----:B------:R-:W-:Y:S01]  /*2040*/  LOP3.LUT R10, R10, UR9, RZ, 0x3c, !PT ;  /* 0x000000090a0a7c12 */ /* 0x000fe2000f8e3cff */
[----:B------:R-:W-:Y:S02]  /*2050*/  UIMAD.WIDE.U32 UR16, UR5, UR34, URZ ;  /* 0x00000022051072a5 */ /* 0x000fe4000f8e00ff */
[----:B------:R-:W-:Y:S01]  /*2060*/  UISETP.NE.AND UP2, UPT, UR35, 0x1, UPT ;  /* 0x000000012300788c */ /* 0x000fe2000bf45270 */
[----:B------:R-:W-:Y:S01]  /*2070*/  SHF.L.U32 R14, R10, 0x1f, RZ ;  /* 0x0000001f0a0e7819 */ /* 0x000fe200000006ff */
[----:B------:R-:W-:Y:S02]  /*2080*/  USHF.R.U32.HI UR16, URZ, UR31, UR17 ;  /* 0x0000001fff107299 */ /* 0x000fe40008011611 */
[----:B------:R-:W-:Y:S01]  /*2090*/  UISETP.NE.AND UP3, UPT, UR36, 0x1, UPT ;  /* 0x000000012400788c */ /* 0x000fe2000bf65270 */
[----:B------:R1:W2:Y:S01]  /*20a0*/  SYNCS.PHASECHK.TRANS64.TRYWAIT P2, [UR8+0x88], R14 ;  /* 0x0000880eff0075a7 */ /* 0x0002a20008041108 */
[----:B------:R-:W-:Y:S01]  /*20b0*/  USEL UR16, UR5, UR16, !UP2 ;  /* 0x0000001005107287 */ /* 0x000fe2000d000000 */
[----:B------:R-:W-:Y:S01]  /*20c0*/  @P0 IMAD.U32 R19, R5, 0x20, R2 ;  /* 0x0000002005130824 */ /* 0x000fe200078e0002 */
[----:B------:R-:W-:Y:S01]  /*20d0*/  UISETP.NE.AND UP2, UPT, UR37, 0x1, UPT ;  /* 0x000000012500788c */ /* 0x000fe2000bf45270 */
[----:B------:R-:W-:Y:S01]  /*20e0*/  @P0 R2UR UR12, R3 ;  /* 0x00000000030c02ca */ /* 0x000fe200000e0000 */
[----:B------:R-:W-:Y:S01]  /*20f0*/  UIMAD.WIDE.U32 UR40, UR16, UR20, URZ ;  /* 0x00000014102872a5 */ /* 0x000fe2000f8e00ff */
[----:B------:R-:W-:Y:S01]  /*2100*/  @P0 IMAD.U32 R19, R4, 0x400, R19 ;  /* 0x0000040004130824 */ /* 0x000fe200078e0013 */
[----:B------:R-:W-:Y:S02]  /*2110*/  UIADD3 UR33, UPT, UPT, -UR16, URZ, URZ ;  /* 0x000000ff10217290 */ /* 0x000fe4000fffe1ff */
[----:B------:R-:W-:Y:S02]  /*2120*/  USHF.R.U32.HI UR17, URZ, UR21, UR41 ;  /* 0x00000015ff117299 */ /* 0x000fe40008011629 */
[----:B------:R-:W-:Y:S01]  /*2130*/  USHF.L.U32 UR11, UR64, 0xc, URZ ;  /* 0x0000000c400b7899 */ /* 0x000fe200080006ff */
[----:B------:R-:W-:Y:S01]  /*2140*/  @P0 R2UR UR13, R19 ;  /* 0x00000000130d02ca */ /* 0x000fe200000e0000 */
[----:B------:R-:W-:Y:S02]  /*2150*/  USEL UR17, UR16, UR17, !UP3 ;  /* 0x0000001110117287 */ /* 0x000fe4000d800000 */
[----:B------:R-:W-:Y:S02]  /*2160*/  UIADD3 UR48, UP1, UPT, UR62, 0x80, URZ ;  /* 0x000000803e307890 */ /* 0x000fe4000ff3e0ff */
[----:B------:R-:W-:Y:S01]  /*2170*/  UIMAD.WIDE.U32 UR40, UR17, UR23, URZ ;  /* 0x00000017112872a5 */ /* 0x000fe2000f8e00ff */
[----:B------:R-:W-:Y:S01]  /*2180*/  IMAD.U32 R3, RZ, RZ, UR12 ;  /* 0x0000000cff037e24 */ /* 0x000fe2000f8e00ff */
[----:B------:R-:W-:Y:S02]  /*2190*/  UIADD3 UR39, UPT, UPT, -UR17, URZ, URZ ;  /* 0x000000ff11277290 */ /* 0x000fe4000fffe1ff */
[----:B------:R-:W-:Y:S02]  /*21a0*/  USHF.R.U32.HI UR30, URZ, UR22, UR41 ;  /* 0x00000016ff1e7299 */ /* 0x000fe40008011629 */
[----:B------:R-:W-:Y:S02]  /*21b0*/  UIMAD UR5, UR35, UR33, UR5 ;  /* 0x00000021230572a4 */ /* 0x000fe4000f8e0205 */
[----:B------:R-:W-:Y:S01]  /*21c0*/  USEL UR30, UR17, UR30, !UP2 ;  /* 0x0000001e111e7287 */ /* 0x000fe2000d000000 */
[----:B----4-:R-:W-:Y:S01]  /*21d0*/  IMAD.U32 R12, RZ, RZ, UR13 ;  /* 0x0000000dff0c7e24 */ /* 0x010fe2000f8e00ff */
[----:B------:R-:W-:Y:S02]  /*21e0*/  ULOP3.LUT UR8, UR11, UR52, URZ, 0xfc, !UPT ;  /* 0x000000340b087292 */ /* 0x000fe4000f8efcff */
[----:B------:R-:W-:Y:S02]  /*21f0*/  UIADD3.X UR49, UPT, UPT, URZ, UR63, URZ, UP1, !UPT ;  /* 0x0000003fff317290 */ /* 0x000fe40008ffe4ff */
[----:B------:R-:W-:Y:S01]  /*2200*/  UIADD3 UR44, UPT, UPT, UR53, 0x4400, UR11 ;  /* 0x00004400352c7890 */ /* 0x000fe2000fffe00b */
[----:B------:R-:W-:Y:S01]  /*2210*/  @P0 PRMT R3, R12, 0x5410, R3 ;  /* 0x000054100c030816 */ /* 0x000fe20000000003 */
[----:B------:R-:W-:Y:S02]  /*2220*/  UIADD3 UR33, UPT, UPT, -UR30, URZ, URZ ;  /* 0x000000ff1e217290 */ /* 0x000fe4000fffe1ff */
[----:B------:R-:W-:Y:S01]  /*2230*/  UIMAD UR16, UR36, UR39, UR16 ;  /* 0x00000027241072a4 */ /* 0x000fe2000f8e0210 */
[----:B------:R-:W-:Y:S01]  /*2240*/  @P0 R2UR UR61, R3 ;  /* 0x00000000033d02ca */ /* 0x000fe200000e0000 */
[----:B------:R-:W-:Y:S02]  /*2250*/  UIADD3 UR42, UP0, UPT, UR62, 0x180, URZ ;  /* 0x000001803e2a7890 */ /* 0x000fe4000ff1e0ff */
[----:B------:R-:W-:Y:S02]  /*2260*/  ULEA UR8, UR8, UR53, 0x1 ;  /* 0x0000003508087291 */ /* 0x000fe4000f8e08ff */
[----:B------:R-:W-:Y:S02]  /*2270*/  UIMAD UR17, UR37, UR33, UR17 ;  /* 0x00000021251172a4 */ /* 0x000fe4000f8e0211 */
[----:B------:R-:W-:Y:S02]  /*2280*/  UIMAD UR27, UR5, UR15, UR4 ;  /* 0x0000000f051b72a4 */ /* 0x000fe4000f8e0204 */
[----:B------:R-:W-:Y:S01]  /*2290*/  UIMAD UR28, UR16, UR18, UR6 ;  /* 0x00000012101c72a4 */ /* 0x000fe2000f8e0206 */
[----:B------:R-:W-:Y:S01]  /*22a0*/  UMOV UR50, 0x0 ;  /* 0x0000000000327882 */ /* 0x000fe20000000000 */
[----:B------:R-:W-:Y:S01]  /*22b0*/  UMOV UR51, 0x10000000 ;  /* 0x1000000000337882 */ /* 0x000fe20000000000 */
[----:B------:R-:W-:Y:S01]  /*22c0*/  UIADD3.X UR43, UPT, UPT, URZ, UR63, URZ, UP0, !UPT ;  /* 0x0000003fff2b7290 */ /* 0x000fe200087fe4ff */
[----:B------:R1:W-:Y:S01]  /*22d0*/  UTMALDG.2D [UR44], [UR48], desc[UR50] ;  /* 0x0000322c300075b4 */ /* 0x0003e20008009000 */
[----:B------:R-:W-:Y:S02]  /*22e0*/  UIADD3 UR24, UPT, UPT, UR8, 0x15400, URZ ;  /* 0x0001540008187890 */ /* 0x000fe4000fffe0ff */
[----:B------:R-:W-:Y:S01]  /*22f0*/  UIMAD UR29, UR17, UR19, UR7 ;  /* 0x00000013111d72a4 */ /* 0x000fe2000f8e0207 */
[----:B------:R-:W-:Y:S01]  /*2300*/  UMOV UR25, UR45 ;  /* 0x0000002d00197c82 */ /* 0x000fe20008000000 */
[----:B------:R-:W-:Y:S01]  /*2310*/  UIADD3 UR8, UPT, UPT, UR8, 0x16400, URZ ;  /* 0x0001640008087890 */ /* 0x000fe2000fffe0ff */
[----:B------:R-:W-:Y:S01]  /*2320*/  UMOV UR9, UR45 ;  /* 0x0000002d00097c82 */ /* 0x000fe20008000000 */
[----:B------:R-:W-:Y:S01]  /*2330*/  UMOV UR11, UR27 ;  /* 0x0000001b000b7c82 */ /* 0x000fe20008000000 */
[----:B------:R-:W-:Y:S01]  /*2340*/  UMOV UR12, UR28 ;  /* 0x0000001c000c7c82 */ /* 0x000fe20008000000 */
[----:B------:R-:W-:Y:S03]  /*2350*/  UMOV UR14, UR30 ;  /* 0x0000001e000e7c82 */ /* 0x000fe60008000000 */
[----:B------:R1:W-:Y:S01]  /*2360*/  UTMALDG.5D.IM2COL.MULTICAST [UR24], [UR42], UR61 ;  /* 0x000000182a0073b4 */ /* 0x0003e2000806083d */
[----:B------:R-:W-:Y:S01]  /*2370*/  UMOV UR13, UR29 ;  /* 0x0000001d000d7c82 */ /* 0x000fe20008000000 */
[----:B------:R-:W-:Y:S01]  /*2380*/  UIADD3 UR38, UPT, UPT, UR38, 0x1, URZ ;  /* 0x0000000126267890 */ /* 0x000fe2000fffe0ff */
[----:B------:R-:W-:Y:S01]  /*2390*/  UMOV UR33, UR54 ;  /* 0x0000003600217c82 */ /* 0x000fe20008000000 */
[----:B------:R-:W-:Y:S02]  /*23a0*/  UMOV UR64, UR56 ;  /* 0x0000003800407c82 */ /* 0x000fe40008000000 */
[----:B------:R-:W-:Y:S01]  /*23b0*/  UISETP.NE.AND UP0, UPT, UR38, UR54, UPT ;  /* 0x000000362600728c */ /* 0x000fe2000bf05270 */
[----:B------:R1:W-:Y:S08]  /*23c0*/  UTMALDG.5D.IM2COL.MULTICAST [UR8], [UR42], UR61 ;  /* 0x000000082a0073b4 */ /* 0x0003f0000806083d */
[----:B-1----:R-:W-:Y:S05]  /*23d0*/  BRA.U UP0, `(.L_x_29) ;  /* 0xfffffff900b87547 */ /* 0x002fea000b83ffff */
.L_x_23:
[----:B------:R-:W-:Y:S01]  /*23e0*/  ULEA UR4, UR56, UR53, 0x3 ;  /* 0x0000003538047291 */ /* 0x000fe2000f8e18ff */
[----:B------:R-:W-:Y:S01]  /*23f0*/  SHF.L.U32 R2, R10, 0x1f, RZ ;  /* 0x0000001f0a027819 */ /* 0x000fe200000006ff */
[----:B------:R-:W-:Y:S01]  /*2400*/  @!P4 SYNCS.ARRIVE.TRANS64.A1T0 RZ, [UR53+0x158], RZ ;  /* 0x000158ffffffc9a7 */ /* 0x000fe20008100035 */
[----:B------:R-:W-:-:S06]  /*2410*/  UISETP.GT.AND UP0, UPT, UR60, UR59, UPT ;  /* 0x0000003b3c00728c */ /* 0x000fcc000bf04270 */
[----:B------:R1:W4:Y:S03]  /*2420*/  SYNCS.PHASECHK.TRANS64.TRYWAIT P1, [UR4+0x88], R2 ;  /* 0x00008802ff0075a7 */ /* 0x0003260008021104 */
[----:B------:R-:W-:Y:S05]  /*2430*/  BRA.U !UP0, `(.L_x_30) ;  /* 0x0000000508a47547 */ /* 0x000fea000b800000 */
[----:B-1----:R-:W1:Y:S01]  /*2440*/  LDC.64 R2, c[0x0][0x5f8] ;  /* 0x00017e00ff027b82 */ /* 0x002e620000000a00 */
[----:B------:R-:W2:Y:S01]  /*2450*/  LDCU UR5, c[0x0][0x5c8] ;  /* 0x0000b900ff0577ac */ /* 0x000ea20008000800 */
[----:B------:R-:W1:Y:S06]  /*2460*/  LDCU.64 UR8, c[0x0][0x5c0] ;  /* 0x0000b800ff0877ac */ /* 0x000e6c0008000a00 */
[----:B------:R-:W2:Y:S01]  /*2470*/  LDC R4, c[0x0][0x600] ;  /* 0x00018000ff047b82 */ /* 0x000ea20000000800 */
[----:B------:R-:W1:Y:S01]  /*2480*/  LDCU UR39, c[0x0][0x5a8] ;  /* 0x0000b500ff2777ac */ /* 0x000e620008000800 */
        /* <DEDUP_REMOVED lines=14> */
[----:B------:R-:W-:-:S02]  /*2570*/  UIADD3 UR24, UPT, UPT, UR57, UR33, URZ ;  /* 0x0000002139187290 */ /* 0x000fc4000fffe0ff */
[----:B------:R-:W-:Y:S01]  /*2580*/  UIADD3 UR10, UPT, UPT, UR26, 0x40, URZ ;  /* 0x000000401a0a7890 */ /* 0x000fe2000fffe0ff */
[----:B------:R-:W-:-:S11]  /*2590*/  UMOV UR61, UR56 ;  /* 0x00000038003d7c82 */ /* 0x000fd60008000000 */
.L_x_36:
[----:B------:R-:W-:Y:S01]  /*25a0*/  @!P6 MOV R5, 0x3000 ;  /* 0x000030000005e802 */ /* 0x000fe20000000f00 */
[----:B------:R-:W-:Y:S01]  /*25b0*/  ULEA UR49, UR61, UR53, 0x3 ;  /* 0x000000353d317291 */ /* 0x000fe2000f8e18ff */
[----:B--2-4-:R-:W-:Y:S11]  /*25c0*/  @P1 BRA `(.L_x_31) ;  /* 0x00000000000c1947 */ /* 0x014ff60003800000 */
[----:B------:R-:W-:Y:S04]  /*25d0*/  SHF.L.U32 R7, R10, 0x1f, RZ ;  /* 0x0000001f0a077819 */ /* 0x000fe800000006ff */
[----:B------:R-:W4:Y:S02]  /*25e0*/  SYNCS.PHASECHK.TRANS64.TRYWAIT P0, [UR49+0x88], R7 ;  /* 0x00008807ff0075a7 */ /* 0x000f240008001131 */
[----:B----4-:R-:W-:Y:S05]  /*25f0*/  @!P0 BRA `(.L_x_32) ;  /* 0x0000007000cc8947 */ /* 0x010fea0003800000 */
.L_x_31:
[----:B------:R1:W-:Y:S01]  /*2600*/  @!P6 SYNCS.ARRIVE.TRANS64 RZ, [UR49], R5 ;  /* 0x00000005ffffe9a7 */ /* 0x0003e20008000031 */
[----:B------:R-:W-:Y:S04]  /*2610*/  ULOP3.LUT UR5, UR55, 0x2, URZ, 0xfc, !UPT ;  /* 0x0000000237057892 */ /* 0x000fe8000f8efcff */
[----:B------:R-:W-:Y:S09]  /*2620*/  UISETP.NE.AND UP0, UPT, UR5, 0x2, UPT ;  /* 0x000000020500788c */ /* 0x000ff2000bf05270 */
[----:B------:R-:W-:Y:S05]  /*2630*/  BRA.U UP0, `(.L_x_33) ;  /* 0x0000000100047547 */ /* 0x000fea000b800000 */
[----:B-12---:R-:W-:Y:S05]  /*2640*/  BPT.TRAP 0x1 ;  /* 0x000000040000795c */ /* 0x006fea0000300000 */
.L_x_33:
[----:B------:R-:W-:Y:S04]  /*2650*/  BSSY.RECONVERGENT B0, `(.L_x_34) ;  /* 0x0000003000007945 */ /* 0x000fe80003800200 */
[----:B------:R-:W-:Y:S05]  /*2660*/  @P5 BRA `(.L_x_35) ;  /* 0x0000000000045947 */ /* 0x000fea0003800000 */
[----:B-12---:R-:W-:Y:S05]  /*2670*/  BPT.TRAP 0x1 ;  /* 0x000000040000795c */ /* 0x006fea0000300000 */
.L_x_35:
[----:B-12---:R-:W-:Y:S05]  /*2680*/  BSYNC.RECONVERGENT B0 ;  /* 0x0000000000007941 */ /* 0x006fea0003800200 */
.L_x_34:
[----:B------:R-:W-:Y:S01]  /*2690*/  UIADD3 UR56, UPT, UPT, UR61, 0x1, URZ ;  /* 0x000000013d387890 */ /* 0x000fe2000fffe0ff */
[----:B----4-:R-:W-:Y:S01]  /*26a0*/  IMAD.MOV.U32 R4, RZ, RZ, 0x3 ;  /* 0x00000003ff047424 */ /* 0x010fe200078e00ff */
        /* <DEDUP_REMOVED lines=32> */
[----:B------:R-:W-:Y:S01]  /*28b0*/  IMAD.U32 R5, RZ, RZ, UR11 ;  /* 0x0000000bff057e24 */ /* 0x000fe2000f8e00ff */
        /* <DEDUP_REMOVED lines=14> */
[----:B------:R-:W-:Y:S01]  /*29a0*/  UMOV UR50, UR46 ;  /* 0x0000002e00327c82 */ /* 0x000fe20008000000 */
[----:B------:R-:W-:Y:S01]  /*29b0*/  UIADD3.X UR45, UPT, UPT, URZ, UR63, URZ, UP0, !UPT ;  /* 0x0000003fff2d7290 */ /* 0x000fe200087fe4ff */
[----:B------:R1:W-:Y:S01]  /*29c0*/  UTMALDG.2D [UR48], [UR64], desc[UR66] ;  /* 0x00004230400075b4 */ /* 0x0003e20008009000 */
[----:B------:R-:W-:Y:S02]  /*29d0*/  UIADD3 UR16, UPT, UPT, UR8, 0x15400, URZ ;  /* 0x0001540008107890 */ /* 0x000fe4000fffe0ff */
[----:B------:R-:W-:Y:S01]  /*29e0*/  UIMAD UR21, UR25, UR29, UR7 ;  /* 0x0000001d191572a4 */ /* 0x000fe2000f8e0207 */
[----:B------:R-:W-:Y:S01]  /*29f0*/  UMOV UR17, UR49 ;  /* 0x0000003100117c82 */ /* 0x000fe20008000000 */
[----:B------:R-:W-:Y:S01]  /*2a00*/  UMOV UR18, UR26 ;  /* 0x0000001a00127c82 */ /* 0x000fe20008000000 */
[----:B------:R-:W-:Y:S01]  /*2a10*/  UIADD3 UR8, UPT, UPT, UR8, 0x16400, URZ ;  /* 0x0001640008087890 */ /* 0x000fe2000fffe0ff */
[----:B------:R-:W-:Y:S01]  /*2a20*/  UMOV UR9, UR49 ;  /* 0x0000003100097c82 */ /* 0x000fe20008000000 */
[----:B------:R-:W-:Y:S01]  /*2a30*/  UMOV UR11, UR19 ;  /* 0x00000013000b7c82 */ /* 0x000fe20008000000 */
[----:B------:R-:W-:Y:S03]  /*2a40*/  UMOV UR12, UR20 ;  /* 0x00000014000c7c82 */ /* 0x000fe60008000000 */
[----:B------:R1:W-:Y:S01]  /*2a50*/  UTMALDG.5D.IM2COL.MULTICAST [UR16], [UR44], UR47 ;  /* 0x000000102c0073b4 */ /* 0x0003e2000806082f */
[----:B------:R-:W-:Y:S01]  /*2a60*/  UMOV UR14, UR22 ;  /* 0x00000016000e7c82 */ /* 0x000fe20008000000 */
[----:B------:R-:W-:Y:S01]  /*2a70*/  UMOV UR13, UR21 ;  /* 0x00000015000d7c82 */ /* 0x000fe20008000000 */
[----:B------:R-:W-:Y:S01]  /*2a80*/  UIADD3 UR33, UPT, UPT, UR33, 0x1, URZ ;  /* 0x0000000121217890 */ /* 0x000fe2000fffe0ff */
[----:B------:R-:W-:Y:S03]  /*2a90*/  UMOV UR61, UR56 ;  /* 0x00000038003d7c82 */ /* 0x000fe60008000000 */
[----:B------:R-:W-:Y:S01]  /*2aa0*/  UISETP.NE.AND UP0, UPT, UR33, UR24, UPT ;  /* 0x000000182100728c */ /* 0x000fe2000bf05270 */
[----:B------:R1:W-:Y:S08]  /*2ab0*/  UTMALDG.5D.IM2COL.MULTICAST [UR8], [UR44], UR47 ;  /* 0x000000082c0073b4 */ /* 0x0003f0000806082f */
[----:B-1----:R-:W-:Y:S05]  /*2ac0*/  BRA.U UP0, `(.L_x_36) ;  /* 0xfffffff900b47547 */ /* 0x002fea000b83ffff */
.L_x_30:
[----:B------:R-:W-:Y:S01]  /*2ad0*/  SHF.L.U32 R3, R8, 0x1f, RZ ;  /* 0x0000001f08037819 */ /* 0x000fe200000006ff */
[----:B------:R-:W-:-:S03]  /*2ae0*/  NOP ;  /* 0x0000000000007918 */ /* 0x000fc60000000000 */
[----:B------:R-:W3:Y:S02]  /*2af0*/  SYNCS.PHASECHK.TRANS64.TRYWAIT P0, [UR53+0x160], R3 ;  /* 0x00016003ff0075a7 */ /* 0x000ee40008001135 */
[----:B---3--:R-:W-:Y:S05]  /*2b00*/  @!P0 BRA `(.L_x_37) ;  /* 0x0000006c00a08947 */ /* 0x008fea0003800000 */
.L_x_147:
[----:B------:R-:W3:Y:S01]  /*2b10*/  LDS.128 R4, [UR53+0x1a0] ;  /* 0x0001a035ff047984 */ /* 0x000ee20008000c00 */
[----:B------:R-:W-:Y:S01]  /*2b20*/  UIADD3 UR4, UPT, UPT, UR53, 0x168, URZ ;  /* 0x0000016835047890 */ /* 0x000fe2000fffe0ff */
[----:B--2-4-:R-:W-:Y:S01]  /*2b30*/  ISETP.GE.AND P1, PT, R26, 0x1, PT ;  /* 0x000000011a00780c */ /* 0x014fe20003f26270 */
[----:B------:R-:W-:Y:S01]  /*2b40*/  @!PT LDS RZ, [RZ] ;  /* 0x00000000fffff984 */ /* 0x000fe20000000800 */
[----:B------:R-:W-:Y:S01]  /*2b50*/  @!PT LDS RZ, [RZ] ;  /* 0x00000000fffff984 */ /* 0x000fe20000000800 */
[----:B------:R-:W-:Y:S01]  /*2b60*/  @!PT LDS RZ, [RZ] ;  /* 0x00000000fffff984 */ /* 0x000fe20000000800 */
[----:B------:R-:W-:Y:S01]  /*2b70*/  @!PT LDS RZ, [RZ] ;  /* 0x00000000fffff984 */ /* 0x000fe20000000800 */
[----:B------:R2:W-:Y:S06]  /*2b80*/  MEMBAR.ALL.CTA ;  /* 0x0000000000007992 */ /* 0x0005ec0000008000 */
[----:B--2---:R-:W2:Y:S01]  /*2b90*/  FENCE.VIEW.ASYNC.S ;  /* 0x00000000000073c6 */ /* 0x004ea20000000000 */
[----:B------:R-:W-:-:S09]  /*2ba0*/  UPRMT UR4, URZ, 0x654, UR4 ;  /* 0x00000654ff047896 */ /* 0x000fd20008000004 */
[----:B--2---:R-:W-:Y:S01]  /*2bb0*/  SYNCS.ARRIVE.TRANS64.RED.A1T0 RZ, [UR4], RZ ;  /* 0x000000ffffff79a7 */ /* 0x004fe20008100404 */
[----:B---3--:R-:W-:-:S13]  /*2bc0*/  LOP3.LUT P0, RZ, R6, 0x1, RZ, 0xc0, !PT ;  /* 0x0000000106ff7812 */ /* 0x008fda000780c0ff */
[----:B------:R-:W-:Y:S02]  /*2bd0*/  @P0 MOV R13, R4 ;  /* 0x00000004000d0202 */ /* 0x000fe40000000f00 */
[----:B------:R-:W-:Y:S01]  /*2be0*/  @P0 LOP3.LUT R11, R5, 0xffff, RZ, 0xc0, !PT ;  /* 0x0000ffff050b0812 */ /* 0x000fe200078ec0ff */
[----:B------:R-:W-:Y:S06]  /*2bf0*/  @!P1 BRA `(.L_x_38) ;  /* 0x0000000000b89947 */ /* 0x000fec0003800000 */
[----:B------:R-:W2:Y:S01]  /*2c00*/  LDC.64 R4, c[0x0][0xc18] ;  /* 0x00030600ff047b82 */ /* 0x000ea20000000a00 */
[----:B------:R-:W-:-:S07]  /*2c10*/  ISETP.NE.AND P3, PT, R26, 0x1, PT ;  /* 0x000000011a00780c */ /* 0x000fce0003f65270 */
[----:B------:R-:W3:Y:S08]  /*2c20*/  LDC.64 R6, c[0x0][0xc10] ;  /* 0x00030400ff067b82 */ /* 0x000ef00000000a00 */
[----:B------:R-:W4:Y:S08]  /*2c30*/  LDC R12, c[0x0][0xc20] ;  /* 0x00030800ff0c7b82 */ /* 0x000f300000000800 */
[----:B------:R-:W4:Y:S01]  /*2c40*/  LDC R14, c[0x0][0xc0c] ;  /* 0x00030300ff0e7b82 */ /* 0x000f220000000800 */
[----:B--2---:R-:W-:Y:S01]  /*2c50*/  IMAD.HI.U32 R17, R0, R5, RZ ;  /* 0x0000000500117227 */ /* 0x004fe200078e00ff */
[----:B------:R-:W-:-:S03]  /*2c60*/  ISETP.NE.AND P1, PT, R4, 0x1, PT ;  /* 0x000000010400780c */ /* 0x000fc60003f25270 */
[----:B------:R-:W-:-:S03]  /*2c70*/  IMAD.HI.U32 R5, R11, R5, RZ ;  /* 0x000000050b057227 */ /* 0x000fc600078e00ff */
[----:B-1----:R-:W1:Y:S01]  /*2c80*/  LDC.64 R2, c[0x0][0xc28] ;  /* 0x00030a00ff027b82 */ /* 0x002e620000000a00 */
[----:B---3--:R-:W-:-:S04]  /*2c90*/  IMAD.HI.U32 R16, R9, R6, RZ ;  /* 0x0000000609107227 */ /* 0x008fc800078e00ff */
[----:B------:R-:W-:Y:S01]  /*2ca0*/  IMAD.HI.U32 R18, R13, R6, RZ ;  /* 0x000000060d127227 */ /* 0x000fe200078e00ff */
[----:B------:R-:W-:Y:S02]  /*2cb0*/  SHF.R.U32.HI R16, RZ, R7, R16 ;  /* 0x00000007ff107219 */ /* 0x000fe40000011610 */
[-C--:B----4-:R-:W-:Y:S02]  /*2cc0*/  SHF.R.U32.HI R17, RZ, R12.reuse, R17 ;  /* 0x0000000cff117219 */ /* 0x090fe40000011611 */
[----:B------:R-:W-:Y:S02]  /*2cd0*/  SHF.R.U32.HI R12, RZ, R12, R5 ;  /* 0x0000000cff0c7219 */ /* 0x000fe40000011605 */
[----:B------:R-:W-:Y:S02]  /*2ce0*/  SEL R17, R0, R17, !P1 ;  /* 0x0000001100117207 */ /* 0x000fe40004800000 */
[----:B------:R-:W-:Y:S02]  /*2cf0*/  SHF.R.U32.HI R18, RZ, R7, R18 ;  /* 0x00000007ff127219 */ /* 0x000fe40000011612 */
[----:B------:R-:W-:-:S02]  /*2d00*/  ISETP.NE.AND P2, PT, R14, 0x1, PT ;  /* 0x000000010e00780c */ /* 0x000fc40003f45270 */
[----:B------:R-:W-:Y:S02]  /*2d10*/  SEL R5, R11, R12, !P1 ;  /* 0x0000000c0b057207 */ /* 0x000fe40004800000 */
[----:B------:R-:W-:Y:S02]  /*2d20*/  SEL R19, R9, R16, !P2 ;  /* 0x0000001009137207 */ /* 0x000fe40005000000 */
[----:B------:R-:W-:Y:S01]  /*2d30*/  SEL R7, R13, R18, !P2 ;  /* 0x000000120d077207 */ /* 0x000fe20005000000 */
[----:B-1----:R-:W-:-:S04]  /*2d40*/  IMAD.HI.U32 R16, R17, R2, RZ ;  /* 0x0000000211107227 */ /* 0x002fc800078e00ff */
[----:B------:R-:W-:Y:S01]  /*2d50*/  IMAD.HI.U32 R6, R19, R2, RZ ;  /* 0x0000000213067227 */ /* 0x000fe200078e00ff */
[----:B------:R-:W-:-:S04]  /*2d60*/  @P3 SHF.R.U32.HI R17, RZ, R3, R16 ;  /* 0x00000003ff113219 */ /* 0x000fc80000011610 */
[----:B------:R-:W-:Y:S01]  /*2d70*/  @P3 SHF.R.U32.HI R19, RZ, R3, R6 ;  /* 0x00000003ff133219 */ /* 0x000fe20000011606 */
[----:B------:R-:W-:-:S04]  /*2d80*/  IMAD R17, R26, R17, RZ ;  /* 0x000000111a117224 */ /* 0x000fc800078e02ff */
[----:B------:R-:W-:Y:S01]  /*2d90*/  IMAD R6, R26, R19, RZ ;  /* 0x000000131a067224 */ /* 0x000fe200078e02ff */
[----:B------:R-:W-:-:S04]  /*2da0*/  ISETP.GE.AND P1, PT, R5, R17, PT ;  /* 0x000000110500720c */ /* 0x000fc80003f26270 */
[----:B------:R-:W-:Y:S01]  /*2db0*/  ISETP.GE.OR P1, PT, R7, R6, P1 ;  /* 0x000000060700720c */ /* 0x000fe20000f26670 */
[----:B------:R-:W-:-:S05]  /*2dc0*/  IMAD.HI.U32 R6, R5, R2, RZ ;  /* 0x0000000205067227 */ /* 0x000fca00078e00ff */
[----:B------:R-:W-:-:S04]  /*2dd0*/  SHF.R.U32.HI R6, RZ, R3, R6 ;  /* 0x00000003ff067219 */ /* 0x000fc80000011606 */
[----:B------:R-:W-:-:S03]  /*2de0*/  SEL R6, R5, R6, !P3 ;  /* 0x0000000605067207 */ /* 0x000fc60005800000 */
[----:B------:R-:W-:-:S04]  /*2df0*/  @!P1 IMAD.HI.U32 R12, R7, R2, RZ ;  /* 0x00000002070c9227 */ /* 0x000fc800078e00ff */
[----:B------:R-:W-:Y:S01]  /*2e00*/  IMAD.MOV R2, RZ, RZ, -R6 ;  /* 0x000000ffff027224 */ /* 0x000fe200078e0a06 */
[----:B------:R-:W-:-:S03]  /*2e10*/  @!P1 SHF.R.U32.HI R12, RZ, R3, R12 ;  /* 0x00000003ff0c9219 */ /* 0x000fc6000001160c */
[----:B------:R-:W-:Y:S01]  /*2e20*/  IMAD R2, R26, R2, R5 ;  /* 0x000000021a027224 */ /* 0x000fe200078e0205 */
[----:B------:R-:W-:Y:S02]  /*2e30*/  @!P1 SEL R3, R7, R12, !P3 ;  /* 0x0000000c07039207 */ /* 0x000fe40005800000 */
[----:B------:R-:W-:-:S03]  /*2e40*/  IADD3 R12, PT, PT, -R5, RZ, RZ ;  /* 0x000000ff050c7210 */ /* 0x000fc60007ffe1ff */
[--C-:B------:R-:W-:Y:S02]  /*2e50*/  @!P1 IMAD.IADD R6, R6, 0x1, -R3.reuse ;  /* 0x0000000106069824 */ /* 0x100fe400078e0a03 */
[----:B------:R-:W-:Y:S01]  /*2e60*/  @!P1 IMAD R3, R2, R19, R3 ;  /* 0x0000001302039224 */ /* 0x000fe200078e0203 */
[----:B------:R-:W-:Y:S01]  /*2e70*/  IADD3 R2, PT, PT, -R7, RZ, RZ ;  /* 0x000000ff07027210 */ /* 0x000fe20007ffe1ff */
[----:B------:R-:W-:Y:S02]  /*2e80*/  @!P1 IMAD R5, R26, R6, R7 ;  /* 0x000000061a059224 */ /* 0x000fe400078e0207 */
[----:B------:R-:W-:Y:S02]  /*2e90*/  IMAD R11, R4, R12, R11 ;  /* 0x0000000c040b7224 */ /* 0x000fe400078e020b */
[----:B------:R-:W-:Y:S02]  /*2ea0*/  @!P1 IMAD.MOV.U32 R7, RZ, RZ, R3 ;  /* 0x000000ffff079224 */ /* 0x000fe400078e0003 */
[----:B------:R-:W-:-:S02]  /*2eb0*/  IMAD R2, R14, R2, R13 ;  /* 0x000000020e027224 */ /* 0x000fc400078e020d */
[----:B------:R-:W-:Y:S02]  /*2ec0*/  IMAD R11, R5, R4, R11 ;  /* 0x00000004050b7224 */ /* 0x000fe400078e020b */
[----:B------:R-:W-:Y:S02]  /*2ed0*/  IMAD R13, R7, R14, R2 ;  /* 0x0000000e070d7224 */ /* 0x000fe400078e0202 */
.L_x_38:
[----:B------:R-:W2:Y:S02]  /*2ee0*/  LDCU UR4, c[0x0][0xc30] ;  /* 0x00018600ff0477ac */ /* 0x000ea40008000800 */
[----:B--2---:R-:W-:-:S09]  /*2ef0*/  UISETP.NE.AND UP0, UPT, UR4, 0x1, UPT ;  /* 0x000000010400788c */ /* 0x004fd2000bf05270 */
[----:B------:R-:W-:Y:S05]  /*2f00*/  BRA.U UP0, `(.L_x_39) ;  /* 0x0000000100407547 */ /* 0x000fea000b800000 */
[----:B------:R-:W2:Y:S08]  /*2f10*/  LDC.64 R4, c[0x0][0xc10] ;  /* 0x00030400ff047b82 */ /* 0x000eb00000000a00 */
[----:B-1----:R-:W1:Y:S08]  /*2f20*/  LDC.64 R2, c[0x0][0xc18] ;  /* 0x00030600ff027b82 */ /* 0x002e700000000a00 */
[----:B------:R-:W3:Y:S08]  /*2f30*/  LDC R6, c[0x0][0xc20] ;  /* 0x00030800ff067b82 */ /* 0x000ef00000000800 */
[----:B------:R-:W4:Y:S01]  /*2f40*/  LDC R12, c[0x0][0xc0c] ;  /* 0x00030300ff0c7b82 */ /* 0x000f220000000800 */
[----:B--2---:R-:W-:-:S05]  /*2f50*/  IMAD.HI.U32 R4, R13, R4, RZ ;  /* 0x000000040d047227 */ /* 0x004fca00078e00ff */
[----:B------:R-:W-:Y:S01]  /*2f60*/  SHF.R.U32.HI R4, RZ, R5, R4 ;  /* 0x00000005ff047219 */ /* 0x000fe20000011604 */
[----:B-1----:R-:W-:Y:S01]  /*2f70*/  IMAD.HI.U32 R3, R11, R3, RZ ;  /* 0x000000030b037227 */ /* 0x002fe200078e00ff */
[----:B------:R-:W-:-:S04]  /*2f80*/  ISETP.NE.AND P1, PT, R2, 0x1, PT ;  /* 0x000000010200780c */ /* 0x000fc80003f25270 */
[----:B---3--:R-:W-:-:S04]  /*2f90*/  SHF.R.U32.HI R6, RZ, R6, R3 ;  /* 0x00000006ff067219 */ /* 0x008fc80000011603 */
[----:B------:R-:W-:Y:S02]  /*2fa0*/  SEL R3, R11, R6, !P1 ;  /* 0x000000060b037207 */ /* 0x000fe40004800000 */
[----:B----4-:R-:W-:-:S04]  /*2fb0*/  ISETP.NE.AND P2, PT, R12, 0x1, PT ;  /* 0x000000010c00780c */ /* 0x010fc80003f45270 */
[----:B------:R-:W-:-:S05]  /*2fc0*/  SEL R4, R13, R4, !P2 ;  /* 0x000000040d047207 */ /* 0x000fca0005000000 */
[----:B------:R-:W-:Y:S02]  /*2fd0*/  IMAD.IADD R5, R3, 0x1, -R4 ;  /* 0x0000000103057824 */ /* 0x000fe400078e0a04 */
[----:B------:R-:W-:Y:S02]  /*2fe0*/  IMAD.IADD R3, R4, 0x1, -R3 ;  /* 0x0000000104037824 */ /* 0x000fe400078e0a03 */
[----:B------:R-:W-:Y:S02]  /*2ff0*/  IMAD R13, R5, R12, R13 ;  /* 0x0000000c050d7224 */ /* 0x000fe400078e020d */
[----:B------:R-:W-:-:S07]  /*3000*/  IMAD R11, R3, R2, R11 ;  /* 0x00000002030b7224 */ /* 0x000fce00078e020b */
.L_x_39:
[----:B------:R-:W-:Y:S01]  /*3010*/  PLOP3.LUT P4, PT, PT, PT, PT, 0x80, 0x8 ;  /* 0x000000000008781c */ /* 0x000fe20003f8f070 */
[----:B------:R-:W-:Y:S01]  /*3020*/  IMAD.IADD R19, R13, 0x1, R64 ;  /* 0x000000010d137824 */ /* 0x000fe200078e0240 */
[----:B------:R-:W-:Y:S01]  /*3030*/  LOP3.LUT R8, R8, 0x1, RZ, 0x3c, !PT ;  /* 0x0000000108087812 */ /* 0x000fe200078e3cff */
[----:B------:R-:W-:Y:S01]  /*3040*/  IMAD.IADD R16, R11, 0x1, R58 ;  /* 0x000000010b107824 */ /* 0x000fe200078e023a */
[----:B------:R-:W-:Y:S09]  /*3050*/  @P0 BRA `(.L_x_40) ;  /* 0xffffffe400cc0947 */ /* 0x000ff2000383ffff */
[----:B------:R-:W-:Y:S01]  /*3060*/  UIADD3 UR53, UPT, UPT, UR53, 0x88, URZ ;  /* 0x0000008835357890 */ /* 0x000fe2000fffe0ff */
[----:B-1----:R-:W-:-:S03]  /*3070*/  SHF.L.U32 R3, R10, 0x1f, RZ ;  /* 0x0000001f0a037819 */ /* 0x002fc600000006ff */
[----:B------:R-:W-:-:S09]  /*3080*/  ULEA UR4, UR56, UR53, 0x3 ;  /* 0x0000003538047291 */ /* 0x000fd2000f8e18ff */
[----:B------:R-:W1:Y:S02]  /*3090*/  SYNCS.PHASECHK.TRANS64.TRYWAIT P0, [UR4], R3 ;  /* 0x00000003ff0075a7 */ /* 0x000e640008001104 */
[----:B-1----:R-:W-:Y:S05]  /*30a0*/  @!P0 BRA `(.L_x_41) ;  /* 0x0000006800508947 */ /* 0x002fea0003800000 */
.L_x_149:
[----:B------:R-:W-:-:S04]  /*30b0*/  UIADD3 UR5, UPT, UPT, UR56, 0x1, URZ ;  /* 0x0000000138057890 */ /* 0x000fc8000fffe0ff */
[----:B------:R-:W-:-:S04]  /*30c0*/  UISETP.NE.AND UP0, UPT, UR5, 0x11, UPT ;  /* 0x000000110500788c */ /* 0x000fc8000bf05270 */
[----:B------:R-:W-:Y:S02]  /*30d0*/  USEL UR6, URZ, 0x1, UP0 ;  /* 0x00000001ff067887 */ /* 0x000fe40008000000 */
[----:B------:R-:W-:-:S04]  /*30e0*/  USEL UR5, UR5, URZ, UP0 ;  /* 0x000000ff05057287 */ /* 0x000fc80008000000 */
[----:B------:R-:W-:Y:S01]  /*30f0*/  ULEA UR4, UR5, UR53, 0x3 ;  /* 0x0000003505047291 */ /* 0x000fe2000f8e18ff */
[----:B------:R-:W-:-:S04]  /*3100*/  LOP3.LUT R2, R10, UR6, RZ, 0x3c, !PT ;  /* 0x000000060a027c12 */ /* 0x000fc8000f8e3cff */
[----:B-1----:R-:W-:-:S04]  /*3110*/  SHF.L.U32 R3, R2, 0x1f, RZ ;  /* 0x0000001f02037819 */ /* 0x002fc800000006ff */
[----:B------:R-:W1:Y:S02]  /*3120*/  SYNCS.PHASECHK.TRANS64.TRYWAIT P0, [UR4], R3 ;  /* 0x00000003ff0075a7 */ /* 0x000e640008001104 */
[----:B-1----:R-:W-:Y:S05]  /*3130*/  @!P0 BRA `(.L_x_42) ;  /* 0x0000006800448947 */ /* 0x002fea0003800000 */
.L_x_151:
        /* <DEDUP_REMOVED lines=9> */
.L_x_153:
        /* <DEDUP_REMOVED lines=9> */
.L_x_155:
        /* <DEDUP_REMOVED lines=9> */
.L_x_157:
        /* <DEDUP_REMOVED lines=9> */
.L_x_159:
        /* <DEDUP_REMOVED lines=9> */
.L_x_161:
        /* <DEDUP_REMOVED lines=9> */
.L_x_163:
        /* <DEDUP_REMOVED lines=9> */
.L_x_165:
        /* <DEDUP_REMOVED lines=9> */
.L_x_167:
        /* <DEDUP_REMOVED lines=9> */
.L_x_169:
        /* <DEDUP_REMOVED lines=9> */
.L_x_171:
        /* <DEDUP_REMOVED lines=9> */
.L_x_173:
        /* <DEDUP_REMOVED lines=9> */
.L_x_175:
        /* <DEDUP_REMOVED lines=9> */
.L_x_177:
        /* <DEDUP_REMOVED lines=9> */
.L_x_179:
[----:B------:R-:W-:-:S04]  /*3920*/  UIADD3 UR5, UPT, UPT, UR5, 0x1, URZ ;  /* 0x0000000105057890 */ /* 0x000fc8000fffe0ff */
[----:B------:R-:W-:-:S04]  /*3930*/  UISETP.NE.AND UP0, UPT, UR5, 0x11, UPT ;  /* 0x000000110500788c */ /* 0x000fc8000bf05270 */
[----:B------:R-:W-:Y:S02]  /*3940*/  USEL UR4, URZ, 0x1, UP0 ;  /* 0x00000001ff047887 */ /* 0x000fe40008000000 */
[----:B------:R-:W-:-:S04]  /*3950*/  USEL UR5, UR5, URZ, UP0 ;  /* 0x000000ff05057287 */ /* 0x000fc80008000000 */
[----:B------:R-:W-:Y:S01]  /*3960*/  ULEA UR5, UR5, UR53, 0x3 ;  /* 0x0000003505057291 */ /* 0x000fe2000f8e18ff */
[----:B-1----:R-:W-:-:S04]  /*3970*/  LOP3.LUT R3, R2, UR4, RZ, 0x3c, !PT ;  /* 0x0000000402037c12 */ /* 0x002fc8000f8e3cff */
[----:B------:R-:W-:Y:S01]  /*3980*/  SHF.L.U32 R3, R3, 0x1f, RZ ;  /* 0x0000001f03037819 */ /* 0x000fe200000006ff */
[----:B------:R-:W-:-:S07]  /*3990*/  IMAD.U32 R0, RZ, RZ, UR5 ;  /* 0x00000005ff007e24 */ /* 0x000fce000f8e00ff */
.L_x_57:
[----:B-1----:R1:W2:Y:S02]  /*39a0*/  SYNCS.PHASECHK.TRANS64.TRYWAIT P0, [R0+URZ], R3 ;  /* 0x00000003000075a7 */ /* 0x0022a400080011ff */
[----:B--2---:R-:W-:Y:S05]  /*39b0*/  @!P0 NANOSLEEP.SYNCS 0x989680 ;  /* 0x009896800000895d */ /* 0x004fea0003900000 */
[----:B------:R-:W2:Y:S02]  /*39c0*/  @!P0 SYNCS.PHASECHK.TRANS64 P0, [R0+URZ], R3 ;  /* 0x00000003000085a7 */ /* 0x000ea400080010ff */
[----:B--2---:R-:W-:Y:S05]  /*39d0*/  @P0 EXIT ;  /* 0x000000000000094d */ /* 0x004fea0003800000 */
[----:B------:R-:W-:Y:S05]  /*39e0*/  BRA `(.L_x_57) ;  /* 0xfffffffc00ec7947 */ /* 0x000fea000383ffff */
.L_x_22:
[----:B------:R-:W-:-:S04]  /*39f0*/  UISETP.NE.AND UP1, UPT, UR49, URZ, UPT ;  /* 0x000000ff3100728c */ /* 0x000fc8000bf25270 */
[----:B------:R-:W-:-:S09]  /*3a00*/  UISETP.NE.OR UP1, UPT, UR4, 0x1, UP1 ;  /* 0x000000010400788c */ /* 0x000fd20008f25670 */
[----:B------:R-:W-:Y:S05]  /*3a10*/  BRA.U UP1, `(.L_x_58) ;  /* 0x0000000101b07547 */ /* 0x000fea000b800000 */
[----:B------:R-:W-:Y:S01]  /*3a20*/  UMOV UR4, 0x400 ;  /* 0x0000040000047882 */ /* 0x000fe20000000000 */
[----:B------:R-:W-:Y:S01]  /*3a30*/  HFMA2 R2, -RZ, RZ, 0, 5.9604644775390625e-08 ;  /* 0x00000001ff027431 */ /* 0x000fe200000001ff */
[----:B------:R-:W-:Y:S01]  /*3a40*/  ULEA UR49, UR49, UR4, 0x18 ;  /* 0x0000000431317291 */ /* 0x000fe2000f8ec0ff */
[----:B------:R-:W-:Y:S01]  /*3a50*/  ISETP.GE.U32.AND P0, PT, R8, 0x2, PT ;  /* 0x000000020800780c */ /* 0x000fe20003f06070 */
[----:B------:R-:W-:Y:S02]  /*3a60*/  IMAD.MOV.U32 R3, RZ, RZ, RZ ;  /* 0x000000ffff037224 */ /* 0x000fe400078e00ff */
[----:B------:R-:W-:Y:S02]  /*3a70*/  UIADD3 UR6, UPT, UPT, UR49, 0x168, URZ ;  /* 0x0000016831067890 */ /* 0x000fe4000fffe0ff */
[----:B------:R-:W-:Y:S02]  /*3a80*/  UIADD3 UR7, UPT, UPT, UR49, 0x160, URZ ;  /* 0x0000016031077890 */ /* 0x000fe4000fffe0ff */
[----:B------:R-:W-:-:S12]  /*3a90*/  UPRMT UR6, URZ, 0x654, UR6 ;  /* 0x00000654ff067896 */ /* 0x000fd80008000006 */
.L_x_61:
[----:B------:R-:W-:Y:S01]  /*3aa0*/  SHF.L.U32 R7, R2, 0x1f, RZ ;  /* 0x0000001f02077819 */ /* 0x000fe200000006ff */
[----:B------:R-:W-:Y:S02]  /*3ab0*/  IMAD.U32 R9, RZ, RZ, UR7 ;  /* 0x00000007ff097e24 */ /* 0x000fe4000f8e00ff */
[----:B------:R-:W-:Y:S01]  /*3ac0*/  @!P0 IMAD.MOV.U32 R5, RZ, RZ, 0x10 ;  /* 0x00000010ff058424 */ /* 0x000fe200078e00ff */
[----:B------:R-:W2:Y:S02]  /*3ad0*/  SYNCS.PHASECHK.TRANS64.TRYWAIT P1, [UR49+0x168], R7 ;  /* 0x00016807ff0075a7 */ /* 0x000ea40008021131 */
[----:B------:R-:W-:-:S04]  /*3ae0*/  PRMT R9, R8, 0x654, R9 ;  /* 0x0000065408097816 */ /* 0x000fc80000000009 */
[----:B------:R-:W-:Y:S01]  /*3af0*/  SEL R0, R9, R0, !P0 ;  /* 0x0000000009007207 */ /* 0x000fe20004000000 */
[----:B--2---:R-:W-:Y:S06]  /*3b00*/  @!P1 BRA `(.L_x_59) ;  /* 0x0000006400389947 */ /* 0x004fec0003800000 */
.L_x_181:
[----:B------:R-:W-:Y:S01]  /*3b10*/  UIADD3 UR4, UPT, UPT, UR49, 0x1a0, URZ ;  /* 0x000001a031047890 */ /* 0x000fe2000fffe0ff */
[----:B------:R3:W-:Y:S01]  /*3b20*/  @!P0 SYNCS.ARRIVE.TRANS64.RED RZ, [R0+URZ], R5 ;  /* 0x0000000500ff89a7 */ /* 0x0007e200080004ff */
[----:B------:R-:W-:Y:S01]  /*3b30*/  UIADD3 UR5, UPT, UPT, UR49, 0x160, URZ ;  /* 0x0000016031057890 */ /* 0x000fe2000fffe0ff */
[----:B------:R-:W-:-:S08]  /*3b40*/  LOP3.LUT R2, R2, 0x1, RZ, 0x3c, !PT ;  /* 0x0000000102027812 */ /* 0x000fd000078e3cff */
[----:B------:R-:W-:Y:S06]  /*3b50*/  UGETNEXTWORKID.BROADCAST [UR4], [UR5] ;  /* 0x00000000040073ca */ /* 0x000fec0008000100 */
[----:B---3--:R-:W-:-:S04]  /*3b60*/  SHF.L.U32 R5, R3, 0x1f, RZ ;  /* 0x0000001f03057819 */ /* 0x008fc800000006ff */
[----:B------:R-:W3:Y:S02]  /*3b70*/  SYNCS.PHASECHK.TRANS64.TRYWAIT P1, [UR49+0x160], R5 ;  /* 0x00016005ff0075a7 */ /* 0x000ee40008021131 */
[----:B---3--:R-:W-:Y:S05]  /*3b80*/  @!P1 BRA `(.L_x_60) ;  /* 0x0000006400309947 */ /* 0x008fea0003800000 */
.L_x_183:
[----:B--2---:R-:W2:Y:S01]  /*3b90*/  LDS.128 R4, [UR49+0x1a0] ;  /* 0x0001a031ff047984 */ /* 0x004ea20008000c00 */
[----:B------:R-:W-:Y:S01]  /*3ba0*/  LOP3.LUT R3, R3, 0x1, RZ, 0x3c, !PT ;  /* 0x0000000103037812 */ /* 0x000fe200078e3cff */
[----:B------:R-:W-:Y:S01]  /*3bb0*/  @!PT LDS RZ, [RZ] ;  /* 0x00000000fffff984 */ /* 0x000fe20000000800 */
[----:B------:R-:W-:Y:S01]  /*3bc0*/  @!PT LDS RZ, [RZ] ;  /* 0x00000000fffff984 */ /* 0x000fe20000000800 */
[----:B------:R-:W-:Y:S01]  /*3bd0*/  @!PT LDS RZ, [RZ] ;  /* 0x00000000fffff984 */ /* 0x000fe20000000800 */
[----:B------:R-:W-:Y:S01]  /*3be0*/  @!PT LDS RZ, [RZ] ;  /* 0x00000000fffff984 */ /* 0x000fe20000000800 */
[----:B------:R3:W-:Y:S06]  /*3bf0*/  MEMBAR.ALL.CTA ;  /* 0x0000000000007992 */ /* 0x0007ec0000008000 */
[----:B---3--:R-:W3:Y:S02]  /*3c00*/  FENCE.VIEW.ASYNC.S ;  /* 0x00000000000073c6 */ /* 0x008ee40000000000 */
[----:B---3--:R-:W-:Y:S01]  /*3c10*/  SYNCS.ARRIVE.TRANS64.RED.A1T0 RZ, [UR6], RZ ;  /* 0x000000ffffff79a7 */ /* 0x008fe20008100406 */
[----:B--2---:R-:W-:-:S13]  /*3c20*/  LOP3.LUT P1, RZ, R6, 0x1, RZ, 0xc0, !PT ;  /* 0x0000000106ff7812 */ /* 0x004fda000782c0ff */
[----:B------:R-:W-:Y:S05]  /*3c30*/  @P1 BRA `(.L_x_61) ;  /* 0xfffffffc00981947 */ /* 0x000fea000383ffff */
[----:B------:R-:W-:-:S04]  /*3c40*/  SHF.L.U32 R0, R2, 0x1f, RZ ;  /* 0x0000001f02007819 */ /* 0x000fc800000006ff */
[----:B------:R-:W2:Y:S02]  /*3c50*/  SYNCS.PHASECHK.TRANS64 P0, [UR49+0x168], R0 ;  /* 0x00016800ff0075a7 */ /* 0x000ea40008001031 */
[----:B-12---:R-:W-:Y:S05]  /*3c60*/  @P0 EXIT ;  /* 0x000000000000094d */ /* 0x006fea0003800000 */
[----:B------:R-:W-:-:S07]  /*3c70*/  MOV R0, UR49 ;  /* 0x0000003100007c02 */ /* 0x000fce0008000f00 */
.L_x_62:
[----:B-1----:R-:W-:-:S04]  /*3c80*/  SHF.L.U32 R3, R2, 0x1f, RZ ;  /* 0x0000001f02037819 */ /* 0x002fc800000006ff */
[----:B------:R1:W2:Y:S03]  /*3c90*/  SYNCS.PHASECHK.TRANS64.TRYWAIT P0, [R0+URZ+0x168], R3 ;  /* 0x00016803000075a7 */ /* 0x0002a600080011ff */
[----:B--2---:R-:W-:Y:S05]  /*3ca0*/  @!P0 NANOSLEEP.SYNCS 0x989680 ;  /* 0x009896800000895d */ /* 0x004fea0003900000 */
[----:B------:R-:W2:Y:S02]  /*3cb0*/  @!P0 SYNCS.PHASECHK.TRANS64 P0, [R0+URZ+0x168], R3 ;  /* 0x00016803000085a7 */ /* 0x000ea400080010ff */
[----:B--2---:R-:W-:Y:S05]  /*3cc0*/  @P0 EXIT ;  /* 0x000000000000094d */ /* 0x004fea0003800000 */
[----:B------:R-:W-:Y:S05]  /*3cd0*/  BRA `(.L_x_62) ;  /* 0xfffffffc00e87947 */ /* 0x000fea000383ffff */
.L_x_58:
[----:B------:R-:W-:Y:S05]  /*3ce0*/  BRA.U UP4, `(.L_x_63) ;  /* 0x0000000d04487547 */ /* 0x000fea000b800000 */
[----:B------:R-:W-:Y:S01]  /*3cf0*/  UMOV UR4, 0x40 ;  /* 0x0000004000047882 */ /* 0x000fe20000000000 */
[----:B------:R-:W-:Y:S01]  /*3d00*/  NOP ;  /* 0x0000000000007918 */ /* 0x000fe20000000000 */
[----:B------:R-:W-:Y:S01]  /*3d10*/  ULEA UR4, UR49, UR4, 0x18 ;  /* 0x0000000431047291 */ /* 0x000fe2000f8ec0ff */
[----:B------:R-:W-:Y:S02]  /*3d20*/  UMOV UR5, 0x400 ;  /* 0x0000040000057882 */ /* 0x000fe40000000000 */
[----:B------:R-:W-:-:S06]  /*3d30*/  ULEA UR49, UR49, UR5, 0x18 ;  /* 0x0000000531317291 */ /* 0x000fcc000f8ec0ff */
[----:B------:R-:W2:Y:S02]  /*3d40*/  LDS.U8 R2, [UR4+0x1c] ;  /* 0x00001c04ff027984 */ /* 0x000ea40008000000 */
[----:B--2---:R-:W-:-:S13]  /*3d50*/  ISETP.NE.AND P0, PT, R2, RZ, PT ;  /* 0x000000ff0200720c */ /* 0x004fda0003f05270 */
[----:B------:R-:W-:Y:S05]  /*3d60*/  @P0 BRA `(.L_x_64) ;  /* 0x0000000000580947 */ /* 0x000fea0003800000 */
[----:B------:R-:W-:-:S13]  /*3d70*/  ELECT P0, URZ, PT ;  /* 0x0000000000ff782f */ /* 0x000fda0003800000 */
[----:B------:R-:W-:Y:S05]  /*3d80*/  @!P0 BRA `(.L_x_65) ;  /* 0x0000000000608947 */ /* 0x000fea0003800000 */
[----:B------:R-:W-:Y:S01]  /*3d90*/  UMOV UR5, 0x10 ;  /* 0x0000001000057882 */ /* 0x000fe20000000000 */
[----:B------:R-:W-:Y:S01]  /*3da0*/  HFMA2 R2, -RZ, RZ, 0, 5.9604644775390625e-08 ;  /* 0x00000001ff027431 */ /* 0x000fe200000001ff */
[----:B------:R-:W-:-:S03]  /*3db0*/  MOV R3, 0xffff ;  /* 0x0000ffff00037802 */ /* 0x000fc60000000f00 */
[----:B------:R-:W-:Y:S04]  /*3dc0*/  DEPBAR.LE SB2, 0x36 ;  /* 0x0000ad800000791a */ /* 0x000fe80000000000 */
[----:B------:R-:W2:Y:S02]  /*3dd0*/  UTCATOMSWS.FIND_AND_SET.ALIGN UP0, UR5, UR5 ;  /* 0x00000005000575e3 */ /* 0x000ea40008000800 */
[----:B--2---:R-:W-:Y:S01]  /*3de0*/  MOV R4, UR5 ;  /* 0x0000000500047c02 */ /* 0x004fe20008000f00 */
[----:B------:R-:W-:Y:S06]  /*3df0*/  BRA.U UP0, `(.L_x_66) ;  /* 0x0000000100187547 */ /* 0x000fec000b800000 */
.L_x_67:
[----:B------:R-:W-:Y:S05]  /*3e00*/  NANOSLEEP 0x64 ;  /* 0x000000640000795d */ /* 0x000fea0003800000 */
[----:B------:R-:W-:-:S05]  /*3e10*/  UMOV UR5, 0x10 ;  /* 0x0000001000057882 */ /* 0x000fca0000000000 */
[----:B------:R-:W-:Y:S04]  /*3e20*/  DEPBAR.LE SB2, 0x36 ;  /* 0x0000ad800000791a */ /* 0x000fe80000000000 */
[----:B------:R-:W2:Y:S02]  /*3e30*/  UTCATOMSWS.FIND_AND_SET.ALIGN UP0, UR5, UR5 ;  /* 0x00000005000575e3 */ /* 0x000ea40008000800 */
[----:B--2---:R-:W-:Y:S01]  /*3e40*/  MOV R4, UR5 ;  /* 0x0000000500047c02 */ /* 0x004fe20008000f00 */
[----:B------:R-:W-:Y:S05]  /*3e50*/  BRA.U !UP0, `(.L_x_67) ;  /* 0xfffffffd08e87547 */ /* 0x000fea000b83ffff */
.L_x_66:
[-C--:B------:R-:W-:Y:S02]  /*3e60*/  SHF.L.U32 R3, R3, R4.reuse, RZ ;  /* 0x0000000403037219 */ /* 0x080fe400000006ff */
[----:B------:R-:W-:Y:S01]  /*3e70*/  SHF.L.U32 R2, R2, R4, RZ ;  /* 0x0000000402027219 */ /* 0x000fe200000006ff */
[----:B------:R-:W-:Y:S02]  /*3e80*/  IMAD.SHL.U32 R4, R4, 0x20, RZ ;  /* 0x0000002004047824 */ /* 0x000fe400078e00ff */
[----:B------:R2:W-:Y:S04]  /*3e90*/  ATOMS.OR RZ, [UR4+0x14], R3 ;  /* 0x00001403ffff798c */ /* 0x0005e8000b000004 */
[----:B------:R2:W-:Y:S04]  /*3ea0*/  ATOMS.OR RZ, [UR4+0x18], R2 ;  /* 0x00001802ffff798c */ /* 0x0005e8000b000004 */
[----:B------:R2:W-:Y:S01]  /*3eb0*/  STS [UR49+0x1b0], R4 ;  /* 0x0001b004ff007988 */ /* 0x0005e20008000831 */
[----:B------:R-:W-:Y:S05]  /*3ec0*/  BRA `(.L_x_65) ;  /* 0x0000000000107947 */ /* 0x000fea0003800000 */
.L_x_64:
[----:B------:R-:W-:-:S05]  /*3ed0*/  MOV R2, 0xffffffff ;  /* 0xffffffff00027802 */ /* 0x000fca0000000f00 */
[----:B------:R2:W-:Y:S02]  /*3ee0*/  STS [UR49+0x1b0], R2 ;  /* 0x0001b002ff007988 */ /* 0x0005e40008000831 */
[----:B--2---:R-:W-:Y:S02]  /*3ef0*/  MOV R2, 0x3f10 ;  /* 0x00003f1000027802 */ /* 0x004fe40000000f00 */
[----:B-1---5:R-:W-:Y:S05]  /*3f00*/  CALL.REL.NOINC `($__internal_1_$__cuda_sm10x_tcgen05_guardrail_trap_phase_invalid_during_alloc) ;  /* 0x0000006800447944 */ /* 0x022fea0003c00000 */
.L_x_65:
[----:B------:R-:W-:Y:S05]  /*3f10*/  WARPSYNC.ALL ;  /* 0x0000000000007948 */ /* 0x000fea0003800000 */
[----:B------:R-:W3:Y:S01]  /*3f20*/  S2UR UR7, SR_CgaCtaId ;  /* 0x00000000000779c3 */ /* 0x000ee20000008800 */
[----:B------:R-:W-:Y:S01]  /*3f30*/  UMOV UR4, 0x400 ;  /* 0x0000040000047882 */ /* 0x000fe20000000000 */
[----:B------:R-:W-:-:S06]  /*3f40*/  NOP ;  /* 0x0000000000007918 */ /* 0x000fcc0000000000 */
[----:B------:R-:W-:Y:S06]  /*3f50*/  BAR.ARV 0x6, 0xa0 ;  /* 0x0182800000007b1d */ /* 0x000fec0000002000 */
[----:B------:R-:W4:Y:S01]  /*3f60*/  LDCU UR5, c[0x0][0x394] ;  /* 0x00007280ff0577ac */ /* 0x000f220008000800 */
[----:B------:R-:W-:Y:S01]  /*3f70*/  LOP3.LUT R0, R0, 0xffff, RZ, 0xc0, !PT ;  /* 0x0000ffff00007812 */ /* 0x000fe200078ec0ff */
[----:B------:R-:W-:Y:S02]  /*3f80*/  IMAD.MOV.U32 R11, RZ, RZ, 0x1 ;  /* 0x00000001ff0b7424 */ /* 0x000fe400078e00ff */
[----:B------:R-:W-:Y:S01]  /*3f90*/  IMAD.MOV.U32 R10, RZ, RZ, RZ ;  /* 0x000000ffff0a7224 */ /* 0x000fe200078e00ff */
[----:B------:R-:W-:Y:S01]  /*3fa0*/  R2UR UR10, R0 ;  /* 0x00000000000a72ca */ /* 0x000fe200000e0000 */
[----:B------:R-:W-:Y:S01]  /*3fb0*/  IMAD.MOV.U32 R8, RZ, RZ, RZ ;  /* 0x000000ffff087224 */ /* 0x000fe200078e00ff */
[----:B------:R-:W-:Y:S01]  /*3fc0*/  UMOV UR18, URZ ;  /* 0x000000ff00127c82 */ /* 0x000fe20008000000 */
[----:B------:R-:W-:Y:S01]  /*3fd0*/  UMOV UR17, URZ ;  /* 0x000000ff00117c82 */ /* 0x000fe20008000000 */
[----:B------:R-:W-:Y:S01]  /*3fe0*/  UMOV UR22, 0x0 ;  /* 0x0000000000167882 */ /* 0x000fe20000000000 */
[----:B---3--:R-:W-:Y:S01]  /*3ff0*/  ULEA UR7, UR7, UR4, 0x18 ;  /* 0x0000000407077291 */ /* 0x008fe2000f8ec0ff */
[----:B------:R-:W3:Y:S03]  /*4000*/  LDCU UR4, c[0x0][0x394] ;  /* 0x00007280ff0477ac */ /* 0x000ee60008000800 */
[----:B------:R-:W-:-:S02]  /*4010*/  UIADD3 UR12, UPT, UPT, UR7, 0x15400, URZ ;  /* 0x00015400070c7890 */ /* 0x000fc4000fffe0ff */
[----:B----4-:R-:W-:-:S03]  /*4020*/  UIADD3 UR5, UPT, UPT, UR5, 0x1f, URZ ;  /* 0x0000001f05057890 */ /* 0x010fc6000fffe0ff */
[----:B--2---:R-:W2:Y:S01]  /*4030*/  LDS R2, [UR7+0x1b0] ;  /* 0x0001b007ff027984 */ /* 0x004ea20008000800 */
[----:B------:R-:W-:Y:S02]  /*4040*/  UIADD3 UR19, UPT, UPT, UR7, 0x4400, URZ ;  /* 0x0000440007137890 */ /* 0x000fe4000fffe0ff */
[----:B------:R-:W-:Y:S02]  /*4050*/  USHF.R.S32.HI UR6, URZ, 0x1f, UR5 ;  /* 0x0000001fff067899 */ /* 0x000fe40008011405 */
[----:B------:R-:W-:Y:S02]  /*4060*/  USHF.R.U32.HI UR12, URZ, 0x4, UR12 ;  /* 0x00000004ff0c7899 */ /* 0x000fe4000801160c */
[----:B------:R-:W-:Y:S02]  /*4070*/  ULEA.HI UR6, UR6, UR5, URZ, 0x5 ;  /* 0x0000000506067291 */ /* 0x000fe4000f8f28ff */
[----:B------:R-:W-:Y:S02]  /*4080*/  UIADD3 UR5, UPT, UPT, UR7, 0x168, URZ ;  /* 0x0000016807057890 */ /* 0x000fe4000fffe0ff */
[----:B------:R-:W-:-:S02]  /*4090*/  USHF.R.S32.HI UR6, URZ, 0x5, UR6 ;  /* 0x00000005ff067899 */ /* 0x000fc40008011406 */
[----:B------:R-:W-:Y:S02]  /*40a0*/  USHF.R.U32.HI UR19, URZ, 0x4, UR19 ;  /* 0x00000004ff137899 */ /* 0x000fe40008011613 */
[----:B------:R-:W-:Y:S02]  /*40b0*/  UISETP.LT.AND UP0, UPT, UR6, 0x1, UPT ;  /* 0x000000010600788c */ /* 0x000fe4000bf01270 */
[----:B------:R-:W-:Y:S02]  /*40c0*/  ULOP3.LUT UR12, UR12, 0x3fff, URZ, 0xc0, !UPT ;  /* 0x00003fff0c0c7892 */ /* 0x000fe4000f8ec0ff */
[----:B------:R-:W-:Y:S02]  /*40d0*/  USEL UR11, UR6, 0x1, !UP0 ;  /* 0x00000001060b7887 */ /* 0x000fe4000c000000 */
[----:B------:R-:W-:Y:S02]  /*40e0*/  UPRMT UR5, URZ, 0x654, UR5 ;  /* 0x00000654ff057896 */ /* 0x000fe40008000005 */
[----:B------:R-:W-:-:S02]  /*40f0*/  ULOP3.LUT UR19, UR19, 0x3fff, URZ, 0xc0, !UPT ;  /* 0x00003fff13137892 */ /* 0x000fc4000f8ec0ff */
[----:B------:R-:W-:Y:S02]  /*4100*/  ULOP3.LUT UR12, UR12, 0x1000000, URZ, 0xfc, !UPT ;  /* 0x010000000c0c7892 */ /* 0x000fe4000f8efcff */
[----:B------:R-:W-:Y:S02]  /*4110*/  UIADD3 UR11, UPT, UPT, -UR11, URZ, URZ ;  /* 0x000000ff0b0b7290 */ /* 0x000fe4000fffe1ff */
[----:B---3--:R-:W-:Y:S01]  /*4120*/  UISETP.GE.AND UP3, UPT, UR4, 0x1, UPT ;  /* 0x000000010400788c */ /* 0x008fe2000bf66270 */
[----:B------:R-:W-:Y:S01]  /*4130*/  UMOV UR23, 0x4218490 ;  /* 0x0421849000177882 */ /* 0x000fe20000000000 */
[----:B------:R-:W-:Y:S01]  /*4140*/  UMOV UR20, 0x0 ;  /* 0x0000000000147882 */ /* 0x000fe20000000000 */
[----:B------:R-:W-:Y:S01]  /*4150*/  UMOV UR21, 0x4218490 ;  /* 0x0421849000157882 */ /* 0x000fe20000000000 */
[C---:B--2---:R-:W-:Y:S01]  /*4160*/  VIADD R5, R2.reuse, 0x80 ;  /* 0x0000008002057836 */ /* 0x044fe20000000000 */
[----:B------:R-:W-:-:S04]  /*4170*/  LOP3.LUT R4, R2, 0xffff, RZ, 0xc0, !PT ;  /* 0x0000ffff02047812 */ /* 0x000fc800078ec0ff */
[----:B------:R-:W-:-:S05]  /*4180*/  LOP3.LUT R5, R5, 0xffff, RZ, 0xc0, !PT ;  /* 0x0000ffff05057812 */ /* 0x000fca00078ec0ff */
[----:B------:R2:W-:Y:S02]  /*4190*/  STL.64 [R1], R4 ;  /* 0x0000000401007387 */ /* 0x0005e40000100a00 */
.L_x_74:
[----:B--2---:R-:W-:-:S04]  /*41a0*/  SHF.L.U32 R3, R10, 0x1f, RZ ;  /* 0x0000001f0a037819 */ /* 0x004fc800000006ff */
[----:B---3--:R-:W3:Y:S02]  /*41b0*/  SYNCS.PHASECHK.TRANS64.TRYWAIT P0, [UR7+0x160], R3 ;  /* 0x00016003ff0075a7 */ /* 0x008ee40008001107 */
[----:B---3--:R-:W-:Y:S05]  /*41c0*/  @!P0 BRA `(.L_x_68) ;  /* 0x0000005c00b88947 */ /* 0x008fea0003800000 */
.L_x_185:
[----:B--2---:R-:W2:Y:S01]  /*41d0*/  LDS.128 R4, [UR7+0x1a0] ;  /* 0x0001a007ff047984 */ /* 0x004ea20008000c00 */
[----:B------:R-:W-:Y:S01]  /*41e0*/  ULEA UR9, UR18, UR7, 0x3 ;  /* 0x0000000712097291 */ /* 0x000fe2000f8e18ff */
[----:B---3--:R-:W-:Y:S01]  /*41f0*/  SHF.L.U32 R3, R11, 0x1f, RZ ;  /* 0x0000001f0b037819 */ /* 0x008fe200000006ff */
[----:B------:R-:W-:Y:S01]  /*4200*/  @!PT LDS RZ, [RZ] ;  /* 0x00000000fffff984 */ /* 0x000fe20000000800 */
[----:B------:R-:W-:Y:S01]  /*4210*/  @!PT LDS RZ, [RZ] ;  /* 0x00000000fffff984 */ /* 0x000fe20000000800 */
[----:B------:R-:W-:Y:S01]  /*4220*/  @!PT LDS RZ, [RZ] ;  /* 0x00000000fffff984 */ /* 0x000fe20000000800 */
[----:B------:R-:W-:Y:S01]  /*4230*/  @!PT LDS RZ, [RZ] ;  /* 0x00000000fffff984 */ /* 0x000fe20000000800 */
[----:B------:R3:W-:Y:S06]  /*4240*/  MEMBAR.ALL.CTA ;  /* 0x0000000000007992 */ /* 0x0007ec0000008000 */
[----:B---3--:R-:W3:Y:S02]  /*4250*/  FENCE.VIEW.ASYNC.S ;  /* 0x00000000000073c6 */ /* 0x008ee40000000000 */
[----:B---3--:R-:W-:Y:S01]  /*4260*/  SYNCS.ARRIVE.TRANS64.RED.A1T0 RZ, [UR5], RZ ;  /* 0x000000ffffff79a7 */ /* 0x008fe20008100405 */
[----:B------:R-:W3:Y:S02]  /*4270*/  SYNCS.PHASECHK.TRANS64.TRYWAIT P0, [UR9+0x180], R3 ;  /* 0x00018003ff0075a7 */ /* 0x000ee40008001109 */
[----:B--23--:R-:W-:Y:S05]  /*4280*/  @!P0 BRA `(.L_x_69) ;  /* 0x0000005c00a08947 */ /* 0x00cfea0003800000 */
.L_x_187:
[----:B------:R-:W-:Y:S05]  /*4290*/  BRA.U !UP3, `(.L_x_70) ;  /* 0x000000010bc87547 */ /* 0x000fea000b800000 */
[----:B--2---:R-:W-:Y:S01]  /*42a0*/  IMAD.U32 R0, RZ, RZ, UR18 ;  /* 0x00000012ff007e24 */ /* 0x004fe2000f8e00ff */
[----:B------:R-:W-:-:S04]  /*42b0*/  ULEA UR4, UR17, UR7, 0x3 ;  /* 0x0000000711047291 */ /* 0x000fc8000f8e18ff */
[----:B------:R-:W-:Y:S02]  /*42c0*/  LEA R3, R0, R1, 0x2 ;  /* 0x0000000100037211 */ /* 0x000fe400078e10ff */
[----:B------:R-:W-:-:S04]  /*42d0*/  SHF.L.U32 R0, R8, 0x1f, RZ ;  /* 0x0000001f08007819 */ /* 0x000fc800000006ff */
[----:B------:R-:W5:Y:S01]  /*42e0*/  LDL R3, [R3] ;  /* 0x0000000003037983 */ /* 0x000f620000100800 */
[----:B------:R2:W3:Y:S01]  /*42f0*/  SYNCS.PHASECHK.TRANS64.TRYWAIT P1, [UR4], R0 ;  /* 0x00000000ff0075a7 */ /* 0x0004e20008021104 */
[----:B------:R-:W-:Y:S01]  /*4300*/  UPLOP3.LUT UP4, UPT, UPT, UPT, UPT, 0x40, 0x4 ;  /* 0x000000000004789c */ /* 0x000fe20003f8e870 */
[----:B------:R-:W-:Y:S01]  /*4310*/  UMOV UR16, UR11 ;  /* 0x0000000b00107c82 */ /* 0x000fe20008000000 */
[----:B------:R-:W-:Y:S01]  /*4320*/  UMOV UR15, UR6 ;  /* 0x00000006000f7c82 */ /* 0x000fe20008000000 */
[----:B------:R-:W-:-:S08]  /*4330*/  UMOV UR14, UR17 ;  /* 0x00000011000e7c82 */ /* 0x000fd00008000000 */
.L_x_73:
[----:B------:R-:W-:Y:S02]  /*4340*/  UIADD3 UR16, UPT, UPT, UR16, 0x1, URZ ;  /* 0x0000000110107890 */ /* 0x000fe4000fffe0ff */
[----:B----4-:R-:W-:Y:S02]  /*4350*/  ULEA UR8, UR14, UR7, 0x3 ;  /* 0x000000070e087291 */ /* 0x010fe4000f8e18ff */
[----:B------:R-:W-:Y:S01]  /*4360*/  UISETP.NE.AND UP0, UPT, UR16, URZ, UPT ;  /* 0x000000ff1000728c */ /* 0x000fe2000bf05270 */
[----:B--23--:R-:W-:Y:S10]  /*4370*/  @P1 BRA `(.L_x_71) ;  /* 0x00000000000c1947 */ /* 0x00cff40003800000 */
[----:B------:R-:W-:Y:S04]  /*4380*/  SHF.L.U32 R9, R8, 0x1f, RZ ;  /* 0x0000001f08097819 */ /* 0x000fe800000006ff */
[----:B------:R-:W3:Y:S02]  /*4390*/  SYNCS.PHASECHK.TRANS64.TRYWAIT P0, [UR8], R9 ;  /* 0x00000009ff0075a7 */ /* 0x000ee40008001108 */
[----:B---3--:R-:W-:Y:S05]  /*43a0*/  @!P0 BRA `(.L_x_72) ;  /* 0x0000005c00708947 */ /* 0x008fea0003800000 */
.L_x_71:
[----:B------:R-:W-:Y:S01]  /*43b0*/  UISETP.NE.AND UP1, UPT, UR15, 0x1, UPT ;  /* 0x000000010f00788c */ /* 0x000fe2000bf25270 */
[----:B------:R-:W-:Y:S01]  /*43c0*/  PLOP3.LUT P1, PT, PT, PT, PT, 0x80, 0x8 ;  /* 0x000000000008781c */ /* 0x000fe20003f2f070 */
[----:B------:R-:W-:Y:S02]  /*43d0*/  UIADD3 UR17, UPT, UPT, UR14, 0x1, URZ ;  /* 0x000000010e117890 */ /* 0x000fe4000fffe0ff */
[----:B------:R-:W-:Y:S02]  /*43e0*/  ULEA UR24, UR14, UR19, 0x8 ;  /* 0x000000130e187291 */ /* 0x000fe4000f8e40ff */
[----:B------:R-:W-:Y:S01]  /*43f0*/  UISETP.NE.AND UP2, UPT, UR17, 0x11, UPT ;  /* 0x000000111100788c */ /* 0x000fe2000bf45270 */
[----:B------:R-:W-:Y:S01]  /*4400*/  PLOP3.LUT P0, PT, PT, PT, UP1, 0x80, 0x8 ;  /* 0x000000000008781c */ /* 0x000fe20003f0f018 */
[----:B------:R-:W-:Y:S02]  /*4410*/  ULEA UR26, UR14, UR12, 0x9 ;  /* 0x0000000c0e1a7291 */ /* 0x000fe4000f8e48ff */
[----:B------:R-:W-:Y:S02]  /*4420*/  USEL UR13, URZ, 0x1, UP2 ;  /* 0x00000001ff0d7887 */ /* 0x000fe40009000000 */
[----:B------:R-:W-:Y:S02]  /*4430*/  USEL UR17, UR17, URZ, UP2 ;  /* 0x000000ff11117287 */ /* 0x000fe40009000000 */
[----:B------:R-:W-:Y:S02]  /*4440*/  UIADD3 UR28, UPT, UPT, UR24, 0x80, URZ ;  /* 0x00000080181c7890 */ /* 0x000fe4000fffe0ff */
[----:B------:R-:W-:Y:S01]  /*4450*/  @UP1 ULEA UR4, UR17, UR7, 0x3 ;  /* 0x0000000711041291 */ /* 0x000fe2000f8e18ff */
[----:B------:R-:W-:Y:S01]  /*4460*/  LOP3.LUT R8, R8, UR13, RZ, 0x3c, !PT ;  /* 0x0000000d08087c12 */ /* 0x000fe2000f8e3cff */
[----:B------:R-:W-:Y:S02]  /*4470*/  UIADD3 UR30, UPT, UPT, UR26, 0x80, URZ ;  /* 0x000000801a1e7890 */ /* 0x000fe4000fffe0ff */
[----:B------:R-:W-:Y:S01]  /*4480*/  UIADD3 UR8, UPT, UPT, UR8, 0x88, URZ ;  /* 0x0000008808087890 */ /* 0x000fe2000fffe0ff */
[----:B--2---:R-:W-:Y:S01]  /*4490*/  @P0 SHF.L.U32 R0, R8, 0x1f, RZ ;  /* 0x0000001f08000819 */ /* 0x004fe200000006ff */
[----:B------:R-:W-:Y:S01]  /*44a0*/  UMOV UR25, 0x40004040 ;  /* 0x4000404000197882 */ /* 0x000fe20000000000 */
[----:B------:R-:W-:Y:S01]  /*44b0*/  UMOV UR27, 0x40004040 ;  /* 0x40004040001b7882 */ /* 0x000fe20000000000 */
[----:B------:R-:W-:Y:S01]  /*44c0*/  UMOV UR29, 0x40004040 ;  /* 0x40004040001d7882 */ /* 0x000fe20000000000 */
[----:B------:R4:W2:Y:S01]  /*44d0*/  @P0 SYNCS.PHASECHK.TRANS64.TRYWAIT P1, [UR4], R0 ;  /* 0x00000000ff0005a7 */ /* 0x0008a20008021104 */
[----:B------:R-:W-:Y:S11]  /*44e0*/  ELECT P0, URZ, PT ;  /* 0x0000000000ff782f */ /* 0x000ff60003800000 */
[----:B------:R-:W-:Y:S02]  /*44f0*/  @!UPT UIADD3 URZ, UPT, UPT, URZ, URZ, URZ ;  /* 0x000000fffffff290 */ /* 0x000fe4000fffe0ff */
[C---:B-----5:R-:W-:Y:S02]  /*4500*/  @P0 R2UR.BROADCAST UR13, R3.reuse ;  /* 0x00000000030d02ca */ /* 0x060fe400008e0000 */
[----:B------:R-:W-:Y:S11]  /*4510*/  ELECT P0, URZ, PT ;  /* 0x0000000000ff782f */ /* 0x000ff60003800000 */
[----:B------:R-:W-:Y:S02]  /*4520*/  @!UPT UIADD3 URZ, UPT, UPT, URZ, URZ, URZ ;  /* 0x000000fffffff290 */ /* 0x000fe4000fffe0ff */
[----:B------:R-:W-:Y:S01]  /*4530*/  @P0 R2UR.BROADCAST UR4, R3 ;  /* 0x00000000030402ca */ /* 0x000fe200008e0000 */
[----:B------:R-:W-:Y:S01]  /*4540*/  UIADD3 UR15, UPT, UPT, UR15, -0x1, URZ ;  /* 0xffffffff0f0f7890 */ /* 0x000fe2000fffe0ff */
[----:B------:R-:W-:Y:S01]  /*4550*/  UMOV UR31, 0x40004040 ;  /* 0x40004040001f7882 */ /* 0x000fe20000000000 */
[----:B------:R-:W-:Y:S01]  /*4560*/  UMOV UR14, UR17 ;  /* 0x00000011000e7c82 */ /* 0x000fe20008000000 */
[----:B------:R4:W-:Y:S01]  /*4570*/  UTCHMMA gdesc[UR24], gdesc[UR26], tmem[UR13], tmem[UR22], idesc[UR23], UP4 ;  /* 0x00ff161a180075ea */ /* 0x0009e2000a00000d */
[----:B------:R-:W-:Y:S08]  /*4580*/  UPLOP3.LUT UP4, UPT, UPT, UPT, UPT, 0x80, 0x8 ;  /* 0x000000000008789c */ /* 0x000ff00003f8f070 */
[----:B------:R4:W-:Y:S01]  /*4590*/  UTCHMMA gdesc[UR28], gdesc[UR30], tmem[UR4], tmem[UR20], idesc[UR21], UPT ;  /* 0x00ff141e1c0075ea */ /* 0x0009e2000b800004 */
[----:B------:R4:W-:Y:S01]  /*45a0*/  UTCBAR.MULTICAST [UR8], URZ, UR10 ;  /* 0x000000ff080073e9 */ /* 0x0009e2000800080a */
[----:B------:R-:W-:Y:S05]  /*45b0*/  BRA.U UP0, `(.L_x_73) ;  /* 0xfffffffd00607547 */ /* 0x000fea000b83ffff */
.L_x_70:
[----:B------:R-:W-:Y:S01]  /*45c0*/  UIADD3 UR18, UPT, UPT, UR18, 0x1, URZ ;  /* 0x0000000112127890 */ /* 0x000fe2000fffe0ff */
[----:B------:R-:W-:Y:S01]  /*45d0*/  LOP3.LUT P0, RZ, R6, 0x1, RZ, 0xc0, !PT ;  /* 0x0000000106ff7812 */ /* 0x000fe2000780c0ff */
[----:B------:R-:W-:Y:S01]  /*45e0*/  UIADD3 UR9, UPT, UPT, UR9, 0x170, URZ ;  /* 0x0000017009097890 */ /* 0x000fe2000fffe0ff */
[----:B------:R-:W-:Y:S01]  /*45f0*/  LOP3.LUT R10, R10, 0x1, RZ, 0x3c, !PT ;  /* 0x000000010a0a7812 */ /* 0x000fe200078e3cff */
[----:B------:R-:W-:-:S04]  /*4600*/  UISETP.NE.AND UP0, UPT, UR18, 0x2, UPT ;  /* 0x000000021200788c */ /* 0x000fc8000bf05270 */
[----:B----4-:R-:W-:Y:S02]  /*4610*/  USEL UR4, URZ, 0x1, UP0 ;  /* 0x00000001ff047887 */ /* 0x010fe40008000000 */
[----:B------:R-:W-:Y:S01]  /*4620*/  USEL UR18, UR18, URZ, UP0 ;  /* 0x000000ff12127287 */ /* 0x000fe20008000000 */
[----:B------:R3:W-:Y:S03]  /*4630*/  UTCBAR [UR9], URZ ;  /* 0x000000ff090073e9 */ /* 0x0007e600080000ff */
[----:B------:R-:W-:Y:S01]  /*4640*/  LOP3.LUT R11, R11, UR4, RZ, 0x3c, !PT ;  /* 0x000000040b0b7c12 */ /* 0x000fe2000f8e3cff */
[----:B------:R-:W-:Y:S07]  /*4650*/  @P0 BRA `(.L_x_74) ;  /* 0xfffffff800d00947 */ /* 0x000fee000383ffff */
[----:B------:R-:W4:Y:S01]  /*4660*/  S2UR UR4, SR_CgaCtaId ;  /* 0x00000000000479c3 */ /* 0x000f220000008800 */
[----:B------:R-:W-:Y:S01]  /*4670*/  ELECT P0, URZ, PT ;  /* 0x0000000000ff782f */ /* 0x000fe20003800000 */
[----:B--2---:R-:W-:Y:S01]  /*4680*/  IMAD.MOV.U32 R0, RZ, RZ, 0x1 ;  /* 0x00000001ff007424 */ /* 0x004fe200078e00ff */
[----:B------:R-:W-:Y:S01]  /*4690*/  UIADD3 UR7, UPT, UPT, UR7, 0x180, URZ ;  /* 0x0000018007077890 */ /* 0x000fe2000fffe0ff */
[----:B------:R-:W-:Y:S01]  /*46a0*/  SHF.L.U32 R3, R11, 0x1f, RZ ;  /* 0x0000001f0b037819 */ /* 0x000fe200000006ff */
[----:B------:R-:W-:-:S03]  /*46b0*/  UMOV UR5, 0x40 ;  /* 0x0000004000057882 */ /* 0x000fc60000000000 */
[----:B------:R-:W-:Y:S01]  /*46c0*/  UVIRTCOUNT.DEALLOC.SMPOOL 0x80 ;  /* 0x000000800000784c */ /* 0x000fe20000000000 */
[----:B----4-:R-:W-:Y:S02]  /*46d0*/  ULEA UR4, UR4, UR5, 0x18 ;  /* 0x0000000504047291 */ /* 0x010fe4000f8ec0ff */
[----:B------:R-:W-:-:S07]  /*46e0*/  ULEA UR5, UR18, UR7, 0x3 ;  /* 0x0000000712057291 */ /* 0x000fce000f8e18ff */
[----:B------:R2:W-:Y:S02]  /*46f0*/  @P0 STS.U8 [UR4+0x1c], R0 ;  /* 0x00001c00ff000988 */ /* 0x0005e40008000004 */
[----:B------:R-:W4:Y:S02]  /*4700*/  SYNCS.PHASECHK.TRANS64.TRYWAIT P0, [UR5], R3 ;  /* 0x00000003ff0075a7 */ /* 0x000f240008001105 */
[----:B--2-4-:R-:W-:Y:S05]  /*4710*/  @!P0 BRA `(.L_x_75) ;  /* 0x0000005800ac8947 */ /* 0x014fea0003800000 */
.L_x_190:
[----:B------:R-:W-:-:S04]  /*4720*/  UIADD3 UR6, UPT, UPT, UR18, 0x1, URZ ;  /* 0x0000000112067890 */ /* 0x000fc8000fffe0ff */
[----:B------:R-:W-:-:S04]  /*4730*/  UISETP.NE.AND UP0, UPT, UR6, 0x2, UPT ;  /* 0x000000020600788c */ /* 0x000fc8000bf05270 */
[----:B------:R-:W-:Y:S02]  /*4740*/  USEL UR5, URZ, 0x1, UP0 ;  /* 0x00000001ff057887 */ /* 0x000fe40008000000 */
[----:B------:R-:W-:-:S04]  /*4750*/  USEL UR6, UR6, URZ, UP0 ;  /* 0x000000ff06067287 */ /* 0x000fc80008000000 */
[----:B------:R-:W-:Y:S01]  /*4760*/  ULEA UR6, UR6, UR7, 0x3 ;  /* 0x0000000706067291 */ /* 0x000fe2000f8e18ff */
[----:B--2---:R-:W-:-:S04]  /*4770*/  LOP3.LUT R3, R11, UR5, RZ, 0x3c, !PT ;  /* 0x000000050b037c12 */ /* 0x004fc8000f8e3cff */
[----:B------:R-:W-:-:S04]  /*4780*/  SHF.L.U32 R3, R3, 0x1f, RZ ;  /* 0x0000001f03037819 */ /* 0x000fc800000006ff */
[----:B------:R-:W2:Y:S02]  /*4790*/  SYNCS.PHASECHK.TRANS64.TRYWAIT P0, [UR6], R3 ;  /* 0x00000003ff0075a7 */ /* 0x000ea40008001106 */
[----:B--2---:R-:W-:Y:S05]  /*47a0*/  @!P0 BRA `(.L_x_76) ;  /* 0x0000005800a08947 */ /* 0x004fea0003800000 */
.L_x_192:
[----:B------:R-:W-:Y:S01]  /*47b0*/  NOP ;  /* 0x0000000000007918 */ /* 0x000fe20000000000 */
[----:B--2---:R-:W2:Y:S01]  /*47c0*/  LDS R0, [UR4+0x14] ;  /* 0x00001404ff007984 */ /* 0x004ea20008000800 */
[----:B------:R-:W-:Y:S01]  /*47d0*/  LOP3.LUT R2, R2, 0xffff, RZ, 0xc0, !PT ;  /* 0x0000ffff02027812 */ /* 0x000fe200078ec0ff */
[----:B------:R-:W-:Y:S02]  /*47e0*/  IMAD.MOV.U32 R3, RZ, RZ, 0xffff ;  /* 0x0000ffffff037424 */ /* 0x000fe400078e00ff */
[----:B------:R-:W-:Y:S01]  /*47f0*/  IMAD.MOV.U32 R5, RZ, RZ, 0x1 ;  /* 0x00000001ff057424 */ /* 0x000fe200078e00ff */
[----:B------:R-:W-:-:S04]  /*4800*/  SHF.R.U32.HI R2, RZ, 0x5, R2 ;  /* 0x00000005ff027819 */ /* 0x000fc80000011602 */
[-C--:B------:R-:W-:Y:S02]  /*4810*/  SHF.L.U32 R3, R3, R2.reuse, RZ ;  /* 0x0000000203037219 */ /* 0x080fe400000006ff */
[----:B------:R-:W-:Y:S02]  /*4820*/  SHF.L.U32 R5, R5, R2, RZ ;  /* 0x0000000205057219 */ /* 0x000fe400000006ff */
[----:B--2---:R-:W-:-:S04]  /*4830*/  LOP3.LUT R0, R0, R3, RZ, 0xc0, !PT ;  /* 0x0000000300007212 */ /* 0x004fc800078ec0ff */
[----:B------:R-:W-:-:S13]  /*4840*/  ISETP.NE.AND P0, PT, R0, R3, PT ;  /* 0x000000030000720c */ /* 0x000fda0003f05270 */
[----:B------:R-:W-:Y:S05]  /*4850*/  @P0 BRA `(.L_x_77) ;  /* 0x00000000005c0947 */ /* 0x000fea0003800000 */
[----:B------:R-:W2:Y:S02]  /*4860*/  LDS R0, [UR4+0x18] ;  /* 0x00001804ff007984 */ /* 0x000ea40008000800 */
[----:B--2---:R-:W-:-:S04]  /*4870*/  LOP3.LUT R0, R0, R5, RZ, 0xc0, !PT ;  /* 0x0000000500007212 */ /* 0x004fc800078ec0ff */
[----:B------:R-:W-:-:S13]  /*4880*/  ISETP.NE.AND P0, PT, R0, R5, PT ;  /* 0x000000050000720c */ /* 0x000fda0003f05270 */
[----:B------:R-:W-:Y:S05]  /*4890*/  @P0 BRA `(.L_x_78) ;  /* 0x0000000000400947 */ /* 0x000fea0003800000 */
[----:B------:R-:W-:Y:S01]  /*48a0*/  R2UR UR8, R3 ;  /* 0x00000000030872ca */ /* 0x000fe200000e0000 */
[----:B------:R-:W2:Y:S01]  /*48b0*/  S2R R2, SR_LANEID ;  /* 0x0000000000027919 */ /* 0x000ea20000000000 */
[----:B------:R-:W-:Y:S01]  /*48c0*/  LOP3.LUT R5, RZ, R5, RZ, 0x33, !PT ;  /* 0x00000005ff057212 */ /* 0x000fe200078e33ff */
[----:B------:R-:W-:Y:S02]  /*48d0*/  VOTEU.ANY UR7, UPT, PT ;  /* 0x0000000000077886 */ /* 0x000fe400038e0100 */
[----:B------:R-:W-:Y:S01]  /*48e0*/  UFLO.U32 UR7, UR7 ;  /* 0x00000007000772bd */ /* 0x000fe200080e0000 */
[----:B------:R-:W4:Y:S07]  /*48f0*/  REDUX UR5, R5 ;  /* 0x00000000050573c4 */ /* 0x000f2e0000000000 */
[----:B------:R-:W-:-:S06]  /*4900*/  ULOP3.LUT UR8, URZ, UR8, URZ, 0x33, !UPT ;  /* 0x00000008ff087292 */ /* 0x000fcc000f8e33ff */
[----:B------:R-:W-:-:S04]  /*4910*/  IMAD.U32 R0, RZ, RZ, UR8 ;  /* 0x00000008ff007e24 */ /* 0x000fc8000f8e00ff */
[----:B------:R-:W1:Y:S02]  /*4920*/  REDUX UR6, R0 ;  /* 0x00000000000673c4 */ /* 0x000e640000000000 */
[----:B------:R1:W-:Y:S01]  /*4930*/  UTCATOMSWS.AND URZ, UR8 ;  /* 0x0000000800ff79e3 */ /* 0x0003e20008000000 */
[----:B--2---:R-:W-:Y:S01]  /*4940*/  ISETP.EQ.U32.AND P0, PT, R2, UR7, PT ;  /* 0x0000000702007c0c */ /* 0x004fe2000bf02070 */
[----:B----4-:R-:W-:Y:S02]  /*4950*/  IMAD.U32 R2, RZ, RZ, UR5 ;  /* 0x00000005ff027e24 */ /* 0x010fe4000f8e00ff */
[----:B-1----:R-:W-:-:S10]  /*4960*/  IMAD.U32 R3, RZ, RZ, UR6 ;  /* 0x00000006ff037e24 */ /* 0x002fd4000f8e00ff */
[----:B------:R1:W-:Y:S04]  /*4970*/  @P0 ATOMS.AND RZ, [UR4+0x14], R3 ;  /* 0x00001403ffff098c */ /* 0x0003e8000a800004 */
[----:B------:R1:W-:Y:S01]  /*4980*/  @P0 ATOMS.AND RZ, [UR4+0x18], R2 ;  /* 0x00001802ffff098c */ /* 0x0003e2000a800004 */
[----:B------:R-:W-:Y:S05]  /*4990*/  BRA `(.L_x_79) ;  /* 0x0000000000147947 */ /* 0x000fea0003800000 */
.L_x_78:
[----:B------:R-:W-:Y:S02]  /*49a0*/  MOV R2, 0x49c0 ;  /* 0x000049c000027802 */ /* 0x000fe40000000f00 */
[----:B-1-3-5:R-:W-:Y:S05]  /*49b0*/  CALL.REL.NOINC `($__internal_0_$__cuda_sm10x_tcgen05_guardrail_trap_col_being_dealloced_not_returned_by_alloc) ;  /* 0x0000005c008c7944 */ /* 0x02afea0003c00000 */
[----:B------:R-:W-:Y:S05]  /*49c0*/  BRA `(.L_x_79) ;  /* 0x0000000000087947 */ /* 0x000fea0003800000 */
.L_x_77:
[----:B------:R-:W-:Y:S02]  /*49d0*/  MOV R2, 0x49f0 ;  /* 0x000049f000027802 */ /* 0x000fe40000000f00 */
[----:B-1-3-5:R-:W-:Y:S05]  /*49e0*/  CALL.REL.NOINC `($__internal_2_$__cuda_sm10x_tcgen05_guardrail_trap_unallocated_columns_being_dealloced) ;  /* 0x0000005c00987944 */ /* 0x02afea0003c00000 */
.L_x_79:
[----:B------:R-:W-:Y:S01]  /*49f0*/  NOP ;  /* 0x0000000000007918 */ /* 0x000fe20000000000 */
[----:B---3--:R-:W-:Y:S05]  /*4a00*/  EXIT ;  /* 0x000000000000794d */ /* 0x008fea0003800000 */
.L_x_63:
[----:B------:R-:W2:Y:S01]  /*4a10*/  LDC R3, c[0x0][0x384] ;  /* 0x0000e100ff037b82 */ /* 0x000ea20000000800 */
[----:B------:R-:W-:Y:S01]  /*4a20*/  UISETP.NE.OR UP6, UPT, UR4, 0x3, !UP6 ;  /* 0x000000030400788c */ /* 0x000fe2000f7c5670 */
[----:B--2---:R-:W-:-:S08]  /*4a30*/  IADD3 R3, PT, PT, R3, 0x7f, RZ ;  /* 0x0000007f03037810 */ /* 0x004fd00007ffe0ff */
[----:B------:R-:W-:Y:S05]  /*4a40*/  BRA.U UP6, `(.L_x_80) ;  /* 0x00000015066c7547 */ /* 0x000fea000b800000 */
[----:B------:R-:W2:Y:S01]  /*4a50*/  LDC R18, c[0x0][0x38c] ;  /* 0x0000e300ff127b82 */ /* 0x000ea20000000800 */
[----:B------:R-:W3:Y:S01]  /*4a60*/  LDCU.64 UR6, c[0x0][0x988] ;  /* 0x00013100ff0677ac */ /* 0x000ee20008000a00 */
[----:B------:R-:W-:Y:S01]  /*4a70*/  SHF.R.S32.HI R8, RZ, 0x1f, R3 ;  /* 0x0000001fff087819 */ /* 0x000fe20000011403 */
[----:B------:R-:W-:Y:S01]  /*4a80*/  IMAD.MOV.U32 R32, RZ, RZ, 0x1 ;  /* 0x00000001ff207424 */ /* 0x000fe200078e00ff */
[----:B------:R-:W4:Y:S02]  /*4a90*/  LDCU.64 UR4, c[0x0][0x990] ;  /* 0x00013200ff0477ac */ /* 0x000f240008000a00 */
[----:B-----5:R-:W-:Y:S01]  /*4aa0*/  LEA.HI R33, R8, R3, RZ, 0x7 ;  /* 0x0000000308217211 */ /* 0x020fe200078f38ff */
[----:B------:R-:W-:Y:S01]  /*4ab0*/  IMAD.MOV.U32 R27, RZ, RZ, RZ ;  /* 0x000000ffff1b7224 */ /* 0x000fe200078e00ff */
[----:B------:R-:W1:Y:S01]  /*4ac0*/  LDC R22, c[0x0][0x388] ;  /* 0x0000e200ff167b82 */ /* 0x000e620000000800 */
[----:B------:R-:W-:Y:S01]  /*4ad0*/  UMOV UR17, 0x400 ;  /* 0x0000040000117882 */ /* 0x000fe20000000000 */
[----:B------:R-:W-:Y:S01]  /*4ae0*/  IMAD.MOV.U32 R25, RZ, RZ, 0x1000 ;  /* 0x00001000ff197424 */ /* 0x000fe200078e00ff */
[----:B------:R-:W-:Y:S01]  /*4af0*/  ULEA UR17, UR49, UR17, 0x18 ;  /* 0x0000001131117291 */ /* 0x000fe2000f8ec0ff */
[----:B------:R-:W-:Y:S01]  /*4b00*/  SHF.R.S32.HI R33, RZ, 0x7, R33 ;  /* 0x00000007ff217819 */ /* 0x000fe20000011421 */
[----:B------:R-:W-:-:S02]  /*4b10*/  USEL UR18, URZ, 0x1, UP5 ;  /* 0x00000001ff127887 */ /* 0x000fc4000a800000 */
[----:B------:R-:W-:Y:S01]  /*4b20*/  UIADD3 UR22, UPT, UPT, UR17, 0x128, URZ ;  /* 0x0000012811167890 */ /* 0x000fe2000fffe0ff */
[----:B------:R-:W1:Y:S01]  /*4b30*/  LDC R0, c[0x0][0xc30] ;  /* 0x00030c00ff007b82 */ /* 0x000e620000000800 */
[----:B------:R-:W-:Y:S02]  /*4b40*/  UIADD3 UR21, UPT, UPT, UR17, 0x110, URZ ;  /* 0x0000011011157890 */ /* 0x000fe4000fffe0ff */
[----:B---3--:R-:W-:Y:S02]  /*4b50*/  UISETP.NE.U32.AND UP3, UPT, UR6, URZ, UPT ;  /* 0x000000ff0600728c */ /* 0x008fe4000bf65070 */
[----:B------:R-:W-:Y:S02]  /*4b60*/  UIADD3 UR20, UPT, UPT, UR17, 0x118, URZ ;  /* 0x0000011811147890 */ /* 0x000fe4000fffe0ff */
[----:B------:R-:W-:Y:S01]  /*4b70*/  UISETP.NE.AND.EX UP3, UPT, UR7, URZ, UPT, UP3 ;  /* 0x000000ff0700728c */ /* 0x000fe2000bf65330 */
[----:B------:R-:W3:Y:S01]  /*4b80*/  LDC R23, c[0x0][0x370] ;  /* 0x0000dc00ff177b82 */ /* 0x000ee20000000800 */
[C---:B--2---:R-:W-:Y:S01]  /*4b90*/  R2UR UR7, R18.reuse ;  /* 0x00000000120772ca */ /* 0x044fe200000e0000 */
[----:B----4-:R-:W-:Y:S01]  /*4ba0*/  UISETP.NE.U32.AND UP4, UPT, UR4, URZ, UPT ;  /* 0x000000ff0400728c */ /* 0x010fe2000bf85070 */
[----:B------:R-:W-:Y:S01]  /*4bb0*/  R2UR UR6, R18 ;  /* 0x00000000120672ca */ /* 0x000fe200000e0000 */
[----:B------:R-:W-:-:S02]  /*4bc0*/  UIADD3 UR16, UPT, UPT, UR17, 0x168, URZ ;  /* 0x0000016811107890 */ /* 0x000fc4000fffe0ff */
[----:B------:R-:W-:Y:S02]  /*4bd0*/  UIADD3 UR19, UPT, UPT, UR17, 0x120, URZ ;  /* 0x0000012011137890 */ /* 0x000fe4000fffe0ff */
[----:B------:R-:W2:Y:S01]  /*4be0*/  LDC R2, c[0x0][0xc0c] ;  /* 0x00030300ff027b82 */ /* 0x000ea20000000800 */
[----:B-1----:R-:W-:Y:S01]  /*4bf0*/  R2UR UR15, R22 ;  /* 0x00000000160f72ca */ /* 0x002fe200000e0000 */
[----:B------:R-:W-:Y:S02]  /*4c00*/  UPRMT UR22, UR49, 0x654, UR22 ;  /* 0x0000065431167896 */ /* 0x000fe40008000016 */
[----:B------:R-:W-:Y:S02]  /*4c10*/  UPRMT UR24, UR49, 0x654, UR21 ;  /* 0x0000065431187896 */ /* 0x000fe40008000015 */
[----:B------:R-:W-:Y:S02]  /*4c20*/  UPRMT UR23, UR49, 0x654, UR20 ;  /* 0x0000065431177896 */ /* 0x000fe40008000014 */
[----:B------:R-:W1:Y:S01]  /*4c30*/  LDC R17, c[0x0][0xc20] ;  /* 0x00030800ff117b82 */ /* 0x000e620000000800 */
[----:B------:R-:W-:Y:S01]  /*4c40*/  ISETP.NE.AND P1, PT, R0, 0x1, PT ;  /* 0x000000010000780c */ /* 0x000fe20003f25270 */
[----:B------:R-:W-:-:S02]  /*4c50*/  UPLOP3.LUT UP1, UPT, UPT, UPT, UPT, 0x40, 0x4 ;  /* 0x000000000004789c */ /* 0x000fc40003f2e870 */
[----:B------:R-:W-:Y:S02]  /*4c60*/  UPRMT UR16, URZ, 0x654, UR16 ;  /* 0x00000654ff107896 */ /* 0x000fe40008000010 */
[----:B------:R-:W-:Y:S02]  /*4c70*/  UPRMT UR49, UR49, 0x654, UR19 ;  /* 0x0000065431317896 */ /* 0x000fe40008000013 */
[----:B------:R-:W4:Y:S01]  /*4c80*/  LDC.64 R36, c[0x0][0x348] ;  /* 0x0000d200ff247b82 */ /* 0x000f220000000a00 */
[----:B------:R-:W-:-:S07]  /*4c90*/  UISETP.NE.AND.EX UP4, UPT, UR5, URZ, UPT, UP4 ;  /* 0x000000ff0500728c */ /* 0x000fce000bf85340 */
[----:B------:R-:W1:Y:S08]  /*4ca0*/  LDC.64 R20, c[0x0][0xc10] ;  /* 0x00030400ff147b82 */ /* 0x000e700000000a00 */
[----:B------:R-:W1:Y:S08]  /*4cb0*/  LDC.64 R6, c[0x0][0xc18] ;  /* 0x00030600ff067b82 */ /* 0x000e700000000a00 */
[----:B------:R-:W1:Y:S08]  /*4cc0*/  LDC.64 R4, c[0x0][0xc28] ;  /* 0x00030a00ff047b82 */ /* 0x000e700000000a00 */
[----:B--23--:R-:W1:Y:S02]  /*4cd0*/  LDC R24, c[0x0][0x374] ;  /* 0x0000dd00ff187b82 */ /* 0x00ce640000000800 */
.L_x_91:
[-C--:B------:R-:W-:Y:S02]  /*4ce0*/  IABS R3, R33.reuse ;  /* 0x0000002100037213 */ /* 0x080fe40000000000 */
[----:B------:R-:W-:Y:S02]  /*4cf0*/  SHF.L.U32 R0, R27, 0x1f, RZ ;  /* 0x0000001f1b007819 */ /* 0x000fe400000006ff */
[----:B--2---:R-:W2:Y:S01]  /*4d00*/  I2F.RP R12, R3 ;  /* 0x00000003000c7306 */ /* 0x004ea20000209400 */
[----:B------:R-:W-:Y:S01]  /*4d10*/  IABS R10, R33 ;  /* 0x00000021000a7213 */ /* 0x000fe20000000000 */
[----:B------:R-:W3:Y:S01]  /*4d20*/  SYNCS.PHASECHK.TRANS64.TRYWAIT P2, [UR17+0x160], R0 ;  /* 0x00016000ff0075a7 */ /* 0x000ee20008041111 */
[----:B------:R-:W-:Y:S03]  /*4d30*/  IABS R11, R16 ;  /* 0x00000010000b7213 */ /* 0x000fe60000000000 */
[----:B------:R-:W-:Y:S04]  /*4d40*/  IMAD.MOV R10, RZ, RZ, -R10 ;  /* 0x000000ffff0a7224 */ /* 0x000fe800078e0a0a */
[----:B--2---:R-:W2:Y:S02]  /*4d50*/  MUFU.RCP R9, R12 ;  /* 0x0000000c00097308 */ /* 0x004ea40000001000 */
[----:B--2---:R-:W-:Y:S01]  /*4d60*/  VIADD R28, R9, 0xffffffe ;  /* 0x0ffffffe091c7836 */ /* 0x004fe20000000000 */
[----:B------:R-:W-:Y:S07]  /*4d70*/  IABS R9, R22 ;  /* 0x0000001600097213 */ /* 0x000fee0000000000 */
[----:B------:R-:W2:Y:S10]  /*4d80*/  F2I.FTZ.U32.TRUNC.NTZ R29, R28 ;  /* 0x0000001c001d7305 */ /* 0x000eb4000021f000 */
[----:B------:R-:W5:Y:S01]  /*4d90*/  I2F.RP R12, R9 ;  /* 0x00000009000c7306 */ /* 0x000f620000209400 */
[--C-:B--2---:R-:W-:Y:S02]  /*4da0*/  IMAD.MOV R14, RZ, RZ, -R29.reuse ;  /* 0x000000ffff0e7224 */ /* 0x104fe400078e0a1d */
[----:B------:R-:W-:Y:S02]  /*4db0*/  IMAD.MOV.U32 R28, RZ, RZ, RZ ;  /* 0x000000ffff1c7224 */ /* 0x000fe400078e00ff */
[----:B------:R-:W-:Y:S05]  /*4dc0*/  IMAD R14, R14, R3, RZ ;  /* 0x000000030e0e7224 */ /* 0x000fea00078e02ff */
[----:B-----5:R-:W2:Y:S01]  /*4dd0*/  MUFU.RCP R12, R12 ;  /* 0x0000000c000c7308 */ /* 0x020ea20000001000 */
[----:B------:R-:W-:Y:S06]  /*4de0*/  IMAD.HI.U32 R14, R29, R14, R28 ;  /* 0x0000000e1d0e7227 */ /* 0x000fec00078e001c */
[----:B------:R-:W-:Y:S04]  /*4df0*/  IMAD.HI.U32 R41, R14, R11, RZ ;  /* 0x0000000b0e297227 */ /* 0x000fe800078e00ff */
[----:B------:R-:W-:Y:S01]  /*4e00*/  IMAD R11, R41, R10, R11 ;  /* 0x0000000a290b7224 */ /* 0x000fe200078e020b */
[----:B------:R-:W-:Y:S04]  /*4e10*/  IABS R10, R18 ;  /* 0x00000012000a7213 */ /* 0x000fe80000000000 */
[----:B------:R-:W-:Y:S01]  /*4e20*/  ISETP.GT.U32.AND P3, PT, R3, R11, PT ;  /* 0x0000000b0300720c */ /* 0x000fe20003f64070 */
[----:B--2---:R-:W-:Y:S04]  /*4e30*/  VIADD R38, R12, 0xffffffe ;  /* 0x0ffffffe0c267836 */ /* 0x004fe80000000000 */
[----:B------:R2:W5:Y:S08]  /*4e40*/  F2I.FTZ.U32.TRUNC.NTZ R39, R38 ;  /* 0x0000002600277305 */ /* 0x000570000021f000 */
[-C--:B------:R-:W-:Y:S01]  /*4e50*/  @!P3 IADD3 R11, PT, PT, R11, -R3.reuse, RZ ;  /* 0x800000030b0bb210 */ /* 0x080fe20007ffe0ff */
[----:B------:R-:W-:Y:S01]  /*4e60*/  @!P3 VIADD R41, R41, 0x1 ;  /* 0x000000012929b836 */ /* 0x000fe20000000000 */
[----:B------:R-:W-:Y:S02]  /*4e70*/  ISETP.NE.AND P3, PT, R33, RZ, PT ;  /* 0x000000ff2100720c */ /* 0x000fe40003f65270 */
[----:B------:R-:W-:Y:S02]  /*4e80*/  ISETP.GE.U32.AND P4, PT, R11, R3, PT ;  /* 0x000000030b00720c */ /* 0x000fe40003f86070 */
[----:B------:R-:W4:Y:S01]  /*4e90*/  I2F.RP R11, R10 ;  /* 0x0000000a000b7306 */ /* 0x000f220000209400 */
[----:B------:R-:W-:Y:S01]  /*4ea0*/  LOP3.LUT R3, R16, R33, RZ, 0x3c, !PT ;  /* 0x0000002110037212 */ /* 0x000fe200078e3cff */
[----:B--2---:R-:W-:Y:S03]  /*4eb0*/  IMAD.MOV.U32 R38, RZ, RZ, RZ ;  /* 0x000000ffff267224 */ /* 0x004fe600078e00ff */
[----:B------:R-:W-:Y:S02]  /*4ec0*/  ISETP.GE.AND P0, PT, R3, RZ, PT ;  /* 0x000000ff0300720c */ /* 0x000fe40003f06270 */
[----:B-----5:R-:W-:Y:S04]  /*4ed0*/  IADD3 R3, PT, PT, RZ, -R39, RZ ;  /* 0x80000027ff037210 */ /* 0x020fe80007ffe0ff */
[----:B------:R-:W-:Y:S02]  /*4ee0*/  @P4 VIADD R41, R41, 0x1 ;  /* 0x0000000129294836 */ /* 0x000fe40000000000 */
[----:B------:R-:W-:Y:S01]  /*4ef0*/  IMAD R3, R3, R9, RZ ;  /* 0x0000000903037224 */ /* 0x000fe200078e02ff */
[----:B----4-:R-:W2:Y:S03]  /*4f00*/  MUFU.RCP R11, R11 ;  /* 0x0000000b000b7308 */ /* 0x010ea60000001000 */
[----:B------:R-:W-:Y:S04]  /*4f10*/  IMAD.HI.U32 R39, R39, R3, R38 ;  /* 0x0000000327277227 */ /* 0x000fe800078e0026 */
[----:B------:R-:W-:Y:S01]  /*4f20*/  @!P0 IMAD.MOV R41, RZ, RZ, -R41 ;  /* 0x000000ffff298224 */ /* 0x000fe200078e0a29 */
[----:B------:R-:W-:Y:S02]  /*4f30*/  @!P3 LOP3.LUT R41, RZ, R33, RZ, 0x33, !PT ;  /* 0x00000021ff29b212 */ /* 0x000fe400078e33ff */
[----:B------:R-:W-:Y:S02]  /*4f40*/  ISETP.NE.AND P3, PT, R22, RZ, PT ;  /* 0x000000ff1600720c */ /* 0x000fe40003f65270 */
[----:B------:R-:W-:Y:S05]  /*4f50*/  IABS R12, R41 ;  /* 0x00000029000c7213 */ /* 0x000fea0000000000 */
[----:B------:R-:W-:Y:S05]  /*4f60*/  IMAD.HI.U32 R39, R39, R12, RZ ;  /* 0x0000000c27277227 */ /* 0x000fea00078e00ff */
[----:B------:R-:W-:Y:S05]  /*4f70*/  IADD3 R3, PT, PT, -R39, RZ, RZ ;  /* 0x000000ff27037210 */ /* 0x000fea0007ffe1ff */
[----:B------:R-:W-:Y:S01]  /*4f80*/  IMAD R12, R9, R3, R12 ;  /* 0x00000003090c7224 */ /* 0x000fe200078e020c */
[----:B------:R-:W-:Y:S04]  /*4f90*/  LOP3.LUT R3, R41, R22, RZ, 0x3c, !PT ;  /* 0x0000001629037212 */ /* 0x000fe800078e3cff */
[----:B------:R-:W-:Y:S11]  /*4fa0*/  ISETP.GT.U32.AND P0, PT, R9, R12, PT ;  /* 0x0000000c0900720c */ /* 0x000ff60003f04070 */
[----:B------:R-:W-:Y:S02]  /*4fb0*/  @!UPT UIADD3 URZ, UPT, UPT, URZ, URZ, URZ ;  /* 0x000000fffffff290 */ /* 0x000fe4000fffe0ff */
[----:B------:R-:W-:Y:S01]  /*4fc0*/  @!P0 IMAD.IADD R12, R12, 0x1, -R9 ;  /* 0x000000010c0c8824 */ /* 0x000fe200078e0a09 */
[----:B------:R-:W-:Y:S02]  /*4fd0*/  @!P0 IADD3 R39, PT, PT, R39, 0x1, RZ ;  /* 0x0000000127278810 */ /* 0x000fe40007ffe0ff */
[----:B------:R-:W-:Y:S02]  /*4fe0*/  ISETP.GE.AND P0, PT, R3, RZ, PT ;  /* 0x000000ff0300720c */ /* 0x000fe40003f06270 */
[----:B------:R-:W-:Y:S01]  /*4ff0*/  ISETP.GE.U32.AND P4, PT, R12, R9, PT ;  /* 0x000000090c00720c */ /* 0x000fe20003f86070 */
[----:B--2---:R-:W-:Y:S06]  /*5000*/  VIADD R9, R11, 0xffffffe ;  /* 0x0ffffffe0b097836 */ /* 0x004fec0000000000 */
[----:B------:R-:W2:Y:S06]  /*5010*/  F2I.FTZ.U32.TRUNC.NTZ R9, R9 ;  /* 0x0000000900097305 */ /* 0x000eac000021f000 */
[----:B------:R-:W-:Y:S01]  /*5020*/  @P4 VIADD R39, R39, 0x1 ;  /* 0x0000000127274836 */ /* 0x000fe20000000000 */
[----:B---3--:R-:W-:Y:S06]  /*5030*/  @!P2 BRA `(.L_x_81) ;  /* 0x000000500094a947 */ /* 0x008fec0003800000 */
.L_x_194:
[----:B--2---:R-:W-:Y:S01]  /*5040*/  MOV R15, R9 ;  /* 0x00000009000f7202 */ /* 0x004fe20000000f00 */
[----:B------:R-:W2:Y:S01]  /*5050*/  LDS.128 R28, [UR17+0x1a0] ;  /* 0x0001a011ff1c7984 */ /* 0x000ea20008000c00 */
[----:B---3--:R-:W-:Y:S02]  /*5060*/  IMAD.MOV R0, RZ, RZ, -R9 ;  /* 0x000000ffff007224 */ /* 0x008fe400078e0a09 */
[----:B------:R-:W-:Y:S01]  /*5070*/  @!P0 IMAD.MOV R39, RZ, RZ, -R39 ;  /* 0x000000ffff278224 */ /* 0x000fe200078e0a27 */
[----:B------:R-:W-:Y:S01]  /*5080*/  @!P3 LOP3.LUT R39, RZ, R22, RZ, 0x33, !PT ;  /* 0x00000016ff27b212 */ /* 0x000fe200078e33ff */
[----:B------:R-:W-:Y:S01]  /*5090*/  IMAD R38, R0, R10, RZ ;  /* 0x0000000a00267224 */ /* 0x000fe200078e02ff */
[----:B------:R-:W-:Y:S01]  /*50a0*/  ISETP.GE.AND P0, PT, R26, 0x1, PT ;  /* 0x000000011a00780c */ /* 0x000fe20003f06270 */
[----:B------:R-:W-:Y:S01]  /*50b0*/  IMAD.MOV.U32 R14, RZ, RZ, RZ ;  /* 0x000000ffff0e7224 */ /* 0x000fe200078e00ff */
[----:B------:R-:W-:Y:S01]  /*50c0*/  IABS R3, R39 ;  /* 0x0000002700037213 */ /* 0x000fe20000000000 */
[----:B------:R-:W-:Y:S01]  /*50d0*/  @!PT LDS RZ, [RZ] ;  /* 0x00000000fffff984 */ /* 0x000fe20000000800 */
[----:B------:R-:W-:Y:S01]  /*50e0*/  @!PT LDS RZ, [RZ] ;  /* 0x00000000fffff984 */ /* 0x000fe20000000800 */
[----:B------:R-:W-:Y:S01]  /*50f0*/  @!PT LDS RZ, [RZ] ;  /* 0x00000000fffff984 */ /* 0x000fe20000000800 */
[----:B------:R-:W-:Y:S01]  /*5100*/  @!PT LDS RZ, [RZ] ;  /* 0x00000000fffff984 */ /* 0x000fe20000000800 */
[----:B------:R3:W-:Y:S06]  /*5110*/  MEMBAR.ALL.CTA ;  /* 0x0000000000007992 */ /* 0x0007ec0000008000 */
[----:B---3--:R-:W3:Y:S01]  /*5120*/  FENCE.VIEW.ASYNC.S ;  /* 0x00000000000073c6 */ /* 0x008ee20000000000 */
[----:B------:R-:W-:Y:S01]  /*5130*/  LOP3.LUT R34, R39, R18, RZ, 0x3c, !PT ;  /* 0x0000001227227212 */ /* 0x000fe200078e3cff */
[----:B------:R-:W-:Y:S06]  /*5140*/  IMAD.HI.U32 R38, R9, R38, R14 ;  /* 0x0000002609267227 */ /* 0x000fec00078e000e */
[----:B------:R-:W-:Y:S04]  /*5150*/  IMAD.HI.U32 R38, R38, R3, RZ ;  /* 0x0000000326267227 */ /* 0x000fe800078e00ff */
[----:B------:R-:W-:Y:S04]  /*5160*/  IMAD.MOV R0, RZ, RZ, -R38 ;  /* 0x000000ffff007224 */ /* 0x000fe800078e0a26 */
[C---:B------:R-:W-:Y:S05]  /*5170*/  IMAD R3, R10.reuse, R0, R3 ;  /* 0x000000000a037224 */ /* 0x040fea00078e0203 */
[----:B------:R-:W-:Y:S01]  /*5180*/  ISETP.GT.U32.AND P4, PT, R10, R3, PT ;  /* 0x000000030a00720c */ /* 0x000fe20003f84070 */
[----:B---3--:R-:W-:Y:S01]  /*5190*/  SYNCS.ARRIVE.TRANS64.RED.A1T0 RZ, [UR16], RZ ;  /* 0x000000ffffff79a7 */ /* 0x008fe20008100410 */
[----:B--2---:R-:W-:Y:S11]  /*51a0*/  LOP3.LUT P3, RZ, R30, 0x1, RZ, 0xc0, !PT ;  /* 0x000000011eff7812 */ /* 0x004ff6000786c0ff */
[-C--:B------:R-:W-:Y:S04]  /*51b0*/  @!P4 IADD3 R3, PT, PT, R3, -R10.reuse, RZ ;  /* 0x8000000a0303c210 */ /* 0x080fe80007ffe0ff */
[----:B------:R-:W-:Y:S02]  /*51c0*/  ISETP.GE.U32.AND P5, PT, R3, R10, PT ;  /* 0x0000000a0300720c */ /* 0x000fe40003fa6070 */
[----:B------:R-:W-:Y:S02]  /*51d0*/  @P3 MOV R13, R28 ;  /* 0x0000001c000d3202 */ /* 0x000fe40000000f00 */
[----:B------:R-:W-:Y:S01]  /*51e0*/  @P3 LOP3.LUT R8, R29, 0xffff, RZ, 0xc0, !PT ;  /* 0x0000ffff1d083812 */ /* 0x000fe200078ec0ff */
[----:B------:R-:W-:Y:S08]  /*51f0*/  @!P0 BRA `(.L_x_82) ;  /* 0x0000000000a48947 */ /* 0x000ff00003800000 */
[----:B-1----:R-:W-:Y:S01]  /*5200*/  IMAD.HI.U32 R42, R24, R7, RZ ;  /* 0x00000007182a7227 */ /* 0x002fe200078e00ff */
[----:B------:R-:W-:Y:S02]  /*5210*/  ISETP.NE.AND P0, PT, R6, 0x1, PT ;  /* 0x000000010600780c */ /* 0x000fe40003f05270 */
[----:B------:R-:W-:Y:S01]  /*5220*/  ISETP.NE.AND P2, PT, R26, 0x1, PT ;  /* 0x000000011a00780c */ /* 0x000fe20003f45270 */
[-C--:B------:R-:W-:Y:S01]  /*5230*/  IMAD.HI.U32 R40, R23, R20.reuse, RZ ;  /* 0x0000001417287227 */ /* 0x080fe200078e00ff */
[----:B------:R-:W-:Y:S02]  /*5240*/  SHF.R.U32.HI R43, RZ, R17, R42 ;  /* 0x00000011ff2b7219 */ /* 0x000fe4000001162a */
[----:B------:R-:W-:Y:S01]  /*5250*/  ISETP.NE.AND P6, PT, R2, 0x1, PT ;  /* 0x000000010200780c */ /* 0x000fe20003fc5270 */
[----:B------:R-:W-:Y:S01]  /*5260*/  IMAD.HI.U32 R46, R8, R7, RZ ;  /* 0x00000007082e7227 */ /* 0x000fe200078e00ff */
[----:B------:R-:W-:Y:S02]  /*5270*/  SHF.R.U32.HI R40, RZ, R21, R40 ;  /* 0x00000015ff287219 */ /* 0x000fe40000011628 */
[----:B------:R-:W-:Y:S01]  /*5280*/  SEL R3, R24, R43, !P0 ;  /* 0x0000002b18037207 */ /* 0x000fe20004000000 */
[----:B------:R-:W-:Y:S01]  /*5290*/  IMAD.HI.U32 R42, R13, R20, RZ ;  /* 0x000000140d2a7227 */ /* 0x000fe200078e00ff */
[----:B------:R-:W-:Y:S02]  /*52a0*/  SEL R11, R23, R40, !P6 ;  /* 0x00000028170b7207 */ /* 0x000fe40007000000 */
[----:B------:R-:W-:Y:S01]  /*52b0*/  SHF.R.U32.HI R43, RZ, R17, R46 ;  /* 0x00000011ff2b7219 */ /* 0x000fe2000001162e */
[-C--:B------:R-:W-:Y:S01]  /*52c0*/  IMAD.HI.U32 R44, R3, R4.reuse, RZ ;  /* 0x00000004032c7227 */ /* 0x080fe200078e00ff */
[----:B------:R-:W-:Y:S02]  /*52d0*/  SHF.R.U32.HI R42, RZ, R21, R42 ;  /* 0x00000015ff2a7219 */ /* 0x000fe4000001162a */
[----:B------:R-:W-:Y:S01]  /*52e0*/  SEL R9, R8, R43, !P0 ;  /* 0x0000002b08097207 */ /* 0x000fe20004000000 */
[-C--:B------:R-:W-:Y:S01]  /*52f0*/  IMAD.HI.U32 R40, R11, R4.reuse, RZ ;  /* 0x000000040b287227 */ /* 0x080fe200078e00ff */
[-C--:B------:R-:W-:Y:S03]  /*5300*/  @P2 SHF.R.U32.HI R3, RZ, R5.reuse, R44 ;  /* 0x00000005ff032219 */ /* 0x080fe6000001162c */
[----:B------:R-:W-:Y:S01]  /*5310*/  IMAD.HI.U32 R14, R9, R4, RZ ;  /* 0x00000004090e7227 */ /* 0x000fe200078e00ff */
[----:B------:R-:W-:Y:S03]  /*5320*/  @P2 SHF.R.U32.HI R11, RZ, R5, R40 ;  /* 0x00000005ff0b2219 */ /* 0x000fe60000011628 */
[C---:B------:R-:W-:Y:S01]  /*5330*/  IMAD R10, R26.reuse, R3, RZ ;  /* 0x000000031a0a7224 */ /* 0x040fe200078e02ff */
[----:B------:R-:W-:Y:S01]  /*5340*/  SEL R3, R13, R42, !P6 ;  /* 0x0000002a0d037207 */ /* 0x000fe20007000000 */
[C---:B------:R-:W-:Y:S01]  /*5350*/  IMAD R12, R26.reuse, R11, RZ ;  /* 0x0000000b1a0c7224 */ /* 0x040fe200078e02ff */
[-C--:B------:R-:W-:Y:S02]  /*5360*/  SHF.R.U32.HI R14, RZ, R5.reuse, R14 ;  /* 0x00000005ff0e7219 */ /* 0x080fe4000001160e */
[C---:B------:R-:W-:Y:S02]  /*5370*/  ISETP.GE.AND P0, PT, R9.reuse, R10, PT ;  /* 0x0000000a0900720c */ /* 0x040fe40003f06270 */
[----:B------:R-:W-:Y:S02]  /*5380*/  SEL R15, R9, R14, !P2 ;  /* 0x0000000e090f7207 */ /* 0x000fe40005000000 */
[C---:B------:R-:W-:Y:S03]  /*5390*/  ISETP.GE.OR P0, PT, R3.reuse, R12, P0 ;  /* 0x0000000c0300720c */ /* 0x040fe60000706670 */
[----:B------:R-:W-:Y:S04]  /*53a0*/  IMAD.MOV R14, RZ, RZ, -R15 ;  /* 0x000000ffff0e7224 */ /* 0x000fe800078e0a0f */
[----:B------:R-:W-:Y:S06]  /*53b0*/  IMAD R14, R26, R14, R9 ;  /* 0x0000000e1a0e7224 */ /* 0x000fec00078e0209 */
[C---:B------:R-:W-:Y:S05]  /*53c0*/  @!P0 IMAD.HI.U32 R10, R3.reuse, R4, RZ ;  /* 0x00000004030a8227 */ /* 0x040fea00078e00ff */
[----:B------:R-:W-:Y:S04]  /*53d0*/  @!P0 SHF.R.U32.HI R10, RZ, R5, R10 ;  /* 0x00000005ff0a8219 */ /* 0x000fe8000001160a */
[----:B------:R-:W-:Y:S01]  /*53e0*/  @!P0 SEL R0, R3, R10, !P2 ;  /* 0x0000000a03008207 */ /* 0x000fe20005000000 */
[----:B------:R-:W-:Y:S03]  /*53f0*/  IMAD.MOV R10, RZ, RZ, -R3 ;  /* 0x000000ffff0a7224 */ /* 0x000fe600078e0a03 */
[----:B------:R-:W-:Y:S01]  /*5400*/  @!P0 IADD3 R15, PT, PT, R15, -R0, RZ ;  /* 0x800000000f0f8210 */ /* 0x000fe20007ffe0ff */
[----:B------:R-:W-:Y:S01]  /*5410*/  @!P0 IMAD R0, R11, R14, R0 ;  /* 0x0000000e0b008224 */ /* 0x000fe200078e0200 */
[----:B------:R-:W-:Y:S01]  /*5420*/  IADD3 R11, PT, PT, -R9, RZ, RZ ;  /* 0x000000ff090b7210 */ /* 0x000fe20007ffe1ff */
[----:B------:R-:W-:Y:S02]  /*5430*/  IMAD R13, R2, R10, R13 ;  /* 0x0000000a020d7224 */ /* 0x000fe400078e020d */
[----:B------:R-:W-:Y:S02]  /*5440*/  @!P0 IMAD R9, R15, R26, R3 ;  /* 0x0000001a0f098224 */ /* 0x000fe400078e0203 */
[----:B------:R-:W-:Y:S02]  /*5450*/  @!P0 IMAD.MOV.U32 R3, RZ, RZ, R0 ;  /* 0x000000ffff038224 */ /* 0x000fe400078e0000 */
[----:B------:R-:W-:Y:S02]  /*5460*/  IMAD R8, R6, R11, R8 ;  /* 0x0000000b06087224 */ /* 0x000fe400078e0208 */
[----:B------:R-:W-:Y:S02]  /*5470*/  IMAD R13, R3, R2, R13 ;  /* 0x00000002030d7224 */ /* 0x000fe400078e020d */
[----:B------:R-:W-:Y:S02]  /*5480*/  IMAD R8, R9, R6, R8 ;  /* 0x0000000609087224 */ /* 0x000fe400078e0208 */
.L_x_82:
[----:B------:R-:W-:Y:S05]  /*5490*/  BRA.U UP1, `(.L_x_83) ;  /* 0x0000000101107547 */ /* 0x000fea000b800000 */
[----:B------:R-:W-:Y:S04]  /*54a0*/  MOV R0, UR18 ;  /* 0x0000001200007c02 */ /* 0x000fe80008000f00 */
[----:B------:R-:W-:Y:S04]  /*54b0*/  SHF.L.U32 R3, R0, 0x1f, RZ ;  /* 0x0000001f00037819 */ /* 0x000fe800000006ff */
[----:B------:R-:W2:Y:S02]  /*54c0*/  SYNCS.PHASECHK.TRANS64.TRYWAIT P0, [UR17+0x158], R3 ;  /* 0x00015803ff0075a7 */ /* 0x000ea40008001111 */
[----:B--2---:R-:W-:Y:S05]  /*54d0*/  @!P0 BRA `(.L_x_84) ;  /* 0x0000004c00848947 */ /* 0x004fea0003800000 */
.L_x_83:
[----:B------:R-:W-:Y:S01]  /*54e0*/  R2UR UR8, R34 ;  /* 0x00000000220872ca */ /* 0x000fe200000e0000 */
[----:B------:R-:W-:Y:S01]  /*54f0*/  @!P4 VIADD R38, R38, 0x1 ;  /* 0x000000012626c836 */ /* 0x000fe20000000000 */
[----:B------:R-:W-:Y:S01]  /*5500*/  ISETP.NE.AND P0, PT, R18, RZ, PT ;  /* 0x000000ff1200720c */ /* 0x000fe20003f05270 */
[----:B--2---:R-:W-:Y:S01]  /*5510*/  IMAD.MOV R0, RZ, RZ, -R41 ;  /* 0x000000ffff007224 */ /* 0x004fe200078e0a29 */
[----:B------:R-:W-:Y:S01]  /*5520*/  R2UR UR11, R19 ;  /* 0x00000000130b72ca */ /* 0x000fe200000e0000 */
[----:B------:R-:W-:Y:S01]  /*5530*/  @P5 VIADD R38, R38, 0x1 ;  /* 0x0000000126265836 */ /* 0x000fe20000000000 */
[----:B------:R-:W-:Y:S01]  /*5540*/  R2UR UR12, R41 ;  /* 0x00000000290c72ca */ /* 0x000fe200000e0000 */
[----:B------:R-:W-:Y:S01]  /*5550*/  IMAD R16, R33, R0, R16 ;  /* 0x0000000021107224 */ /* 0x000fe200078e0210 */
[----:B------:R-:W-:Y:S01]  /*5560*/  R2UR UR13, R39 ;  /* 0x00000000270d72ca */ /* 0x000fe200000e0000 */
[----:B------:R-:W-:Y:S01]  /*5570*/  IMAD.MOV R0, RZ, RZ, -R39 ;  /* 0x000000ffff007224 */ /* 0x000fe200078e0a27 */
[----:B------:R-:W-:Y:S02]  /*5580*/  R2UR UR14, R38 ;  /* 0x00000000260e72ca */ /* 0x000fe400000e0000 */
[----:B------:R-:W-:Y:S01]  /*5590*/  R2UR UR25, R16 ;  /* 0x00000000101972ca */ /* 0x000fe200000e0000 */
[----:B------:R-:W-:Y:S01]  /*55a0*/  UISETP.GE.AND UP2, UPT, UR8, URZ, UPT ;  /* 0x000000ff0800728c */ /* 0x000fe2000bf46270 */
[----:B------:R-:W-:Y:S01]  /*55b0*/  R2UR UR9, R0 ;  /* 0x00000000000972ca */ /* 0x000fe200000e0000 */
[----:B------:R-:W-:Y:S01]  /*55c0*/  VOTEU.ALL UP1, P0 ;  /* 0x0000000000ff7886 */ /* 0x000fe20000020000 */
[----:B------:R-:W-:Y:S01]  /*55d0*/  ISETP.NE.U32.AND P2, PT, RZ, UR4, PT ;  /* 0x00000004ff007c0c */ /* 0x000fe2000bf45070 */
[----:B------:R-:W-:Y:S01]  /*55e0*/  USHF.L.U32 UR11, UR11, 0x6, URZ ;  /* 0x000000060b0b7899 */ /* 0x000fe200080006ff */
[----:B------:R-:W-:Y:S02]  /*55f0*/  SHF.L.U32 R12, R32, 0x1f, RZ ;  /* 0x0000001f200c7819 */ /* 0x000fe400000006ff */
[----:B------:R-:W-:Y:S04]  /*5600*/  ISETP.NE.AND.EX P2, PT, RZ, UR5, PT, P2 ;  /* 0x00000005ff007c0c */ /* 0x000fe8000bf45320 */
[----:B------:R-:W-:Y:S02]  /*5610*/  @!UP2 UIADD3 UR14, UPT, UPT, -UR14, URZ, URZ ;  /* 0x000000ff0e0ea290 */ /* 0x000fe4000fffe1ff */
[----:B------:R-:W-:Y:S02]  /*5620*/  @!UP1 ULOP3.LUT UR14, URZ, UR7, URZ, 0x33, !UPT ;  /* 0x00000007ff0e9292 */ /* 0x000fe4000f8e33ff */
[----:B------:R-:W-:Y:S02]  /*5630*/  USHF.L.U32 UR25, UR25, 0x7, URZ ;  /* 0x0000000719197899 */ /* 0x000fe400080006ff */
[----:B------:R-:W-:Y:S02]  /*5640*/  UIMAD UR12, UR15, UR9, UR12 ;  /* 0x000000090f0c72a4 */ /* 0x000fe4000f8e020c */
[----:B------:R-:W-:Y:S05]  /*5650*/  IMAD R3, RZ, RZ, -UR14 ;  /* 0x8000000eff037e24 */ /* 0x000fea000f8e02ff */
[----:B------:R-:W-:Y:S11]  /*5660*/  R2UR UR8, R3 ;  /* 0x00000000030872ca */ /* 0x000ff600000e0000 */
[----:B------:R-:W-:Y:S02]  /*5670*/  @!UPT UIADD3 URZ, UPT, UPT, URZ, URZ, URZ ;  /* 0x000000fffffff290 */ /* 0x000fe4000fffe0ff */
[----:B------:R-:W-:Y:S01]  /*5680*/  UIMAD UR13, UR6, UR8, UR13 ;  /* 0x00000008060d72a4 */ /* 0x000fe2000f8e020d */
[----:B------:R-:W-:Y:S11]  /*5690*/  BRA.U !UP4, `(.L_x_85) ;  /* 0x000000010c347547 */ /* 0x000ff6000b800000 */
[----:B------:R-:W-:Y:S01]  /*56a0*/  UPLOP3.LUT UP0, UPT, UPT, UPT, UP3, 0x80, 0x8 ;  /* 0x000000000008789c */ /* 0x000fe20003f0f030 */
[----:B------:R-:W-:Y:S02]  /*56b0*/  HFMA2 R0, -RZ, RZ, 0, 5.9604644775390625e-08 ;  /* 0x00000001ff007431 */ /* 0x000fe400000001ff */
[----:B------:R-:W-:Y:S03]  /*56c0*/  IMAD.MOV.U32 R59, RZ, RZ, 0x1 ;  /* 0x00000001ff3b7424 */ /* 0x000fe600078e00ff */
[----:B------:R-:W-:Y:S05]  /*56d0*/  PLOP3.LUT P0, PT, PT, PT, UP0, 0x80, 0x8 ;  /* 0x000000000008781c */ /* 0x000fea0003f0f008 */
[----:B------:R-:W2:Y:S01]  /*56e0*/  @UP0 LDCU.64 UR26, c[0x0][0x988] ;  /* 0x00013100ff1a07ac */ /* 0x000ea20008000a00 */
[----:B------:R-:W-:Y:S07]  /*56f0*/  @UP0 UIMAD UR8, UR48, UR4, URZ ;  /* 0x00000004300802a4 */ /* 0x000fee000f8e02ff */
[----:B------:R-:W-:Y:S01]  /*5700*/  @!P0 PRMT R59, R0, 0x7610, R59 ;  /* 0x00007610003b8816 */ /* 0x000fe2000000003b */
[----:B--2---:R-:W-:Y:S03]  /*5710*/  @UP0 UIMAD.WIDE UR26, UR8, 0x4, UR26 ;  /* 0x00000004081a08a5 */ /* 0x004fe6000f8e021a */
[----:B------:R-:W2:Y:S03]  /*5720*/  @!UP0 LDCU UR8, c[0x0][0x980] ;  /* 0x00013000ff0887ac */ /* 0x000ea60008000800 */
[----:B------:R-:W-:Y:S01]  /*5730*/  IMAD.U32 R10, RZ, RZ, UR26 ;  /* 0x0000001aff0a7e24 */ /* 0x000fe2000f8e00ff */
[----:B------:R-:W-:Y:S05]  /*5740*/  MOV R11, UR27 ;  /* 0x0000001b000b7c02 */ /* 0x000fea0008000f00 */
[----:B------:R3:W5:Y:S02]  /*5750*/  @P0 LDG.E R35, desc[UR46][R10.64] ;  /* 0x0000002e0a230981 */ /* 0x000764000c1e1900 */
[----:B--23--:R-:W-:Y:S07]  /*5760*/  @!P0 IMAD.U32 R35, RZ, RZ, UR8 ;  /* 0x00000008ff238e24 */ /* 0x00cfee000f8e00ff */
.L_x_85:
[----:B-----5:R-:W-:Y:S01]  /*5770*/  @!P2 FSETP.EQ.AND P0, PT, R35, RZ, PT ;  /* 0x000000ff2300a20b */ /* 0x020fe20003f02000 */
[----:B------:R-:W-:Y:S01]  /*5780*/  @!UPT UIADD3 URZ, UPT, UPT, URZ, URZ, URZ ;  /* 0x000000fffffff290 */ /* 0x000fe2000fffe0ff */
[----:B------:R-:W-:Y:S11]  /*5790*/  @!P2 BRA `(.L_x_86) ;  /* 0x000000000014a947 */ /* 0x000ff60003800000 */
[----:B------:R-:W-:Y:S02]  /*57a0*/  LOP3.LUT P2, RZ, R59, 0xff, RZ, 0xc0, !PT ;  /* 0x000000ff3bff7812 */ /* 0x000fe4000784c0ff */
[----:B------:R-:W-:Y:S04]  /*57b0*/  PLOP3.LUT P0, PT, PT, PT, UP0, 0x80, 0x8 ;  /* 0x000000000008781c */ /* 0x000fe80003f0f008 */
[----:B------:R-:W-:Y:S07]  /*57c0*/  PLOP3.LUT P0, PT, P0, PT, PT, 0x8, 0x80 ;  /* 0x000000000080781c */ /* 0x000fee000070e170 */
[----:B------:R-:W-:Y:S11]  /*57d0*/  @P2 FSETP.EQ.AND P0, PT, R35, RZ, PT ;  /* 0x000000ff2300220b */ /* 0x000ff60003f02000 */
[----:B------:R-:W-:Y:S02]  /*57e0*/  @!UPT UIADD3 URZ, UPT, UPT, URZ, URZ, URZ ;  /* 0x000000fffffff290 */ /* 0x000fe4000fffe0ff */
.L_x_86:
[----:B------:R-:W2:Y:S01]  /*57f0*/  SYNCS.PHASECHK.TRANS64.TRYWAIT P2, [UR17+0x130], R12 ;  /* 0x0001300cff0075a7 */ /* 0x000ea20008041111 */
[----:B------:R-:W-:Y:S04]  /*5800*/  ELECT P4, URZ, PT ;  /* 0x0000000000ff782f */ /* 0x000fe80003880000 */
[----:B------:R-:W-:Y:S11]  /*5810*/  PLOP3.LUT P4, PT, P0, P4, PT, 0xf2, 0x2f ;  /* 0x00000000002f781c */ /* 0x000ff60000789e72 */
[----:B------:R-:W-:Y:S02]  /*5820*/  @!UPT UIADD3 URZ, UPT, UPT, URZ, URZ, URZ ;  /* 0x000000fffffff290 */ /* 0x000fe4000fffe0ff */
[----:B------:R-:W-:Y:S05]  /*5830*/  @!P4 IADD3 R9, P0, PT, R36, 0x680, RZ ;  /* 0x000006802409c810 */ /* 0x000fea0007f1e0ff */
[----:B------:R-:W-:Y:S01]  /*5840*/  @!P4 IMAD.X R0, RZ, RZ, R37, P0 ;  /* 0x000000ffff00c224 */ /* 0x000fe200000e0625 */
[----:B--2---:R-:W-:Y:S07]  /*5850*/  @!P2 BRA `(.L_x_87) ;  /* 0x0000004800bca947 */ /* 0x004fee0003800000 */
.L_x_197:
[----:B------:R-:W-:Y:S01]  /*5860*/  @!P4 R2UR UR9, R9 ;  /* 0x000000000909c2ca */ /* 0x000fe200000e0000 */
[----:B------:R-:W-:Y:S01]  /*5870*/  VOTEU.ALL UP2, P4 ;  /* 0x0000000000ff7886 */ /* 0x000fe20002040000 */
[----:B------:R-:W-:Y:S01]  /*5880*/  @!P4 R2UR UR8, R0 ;  /* 0x000000000008c2ca */ /* 0x000fe200000e0000 */
[----:B------:R-:W-:Y:S01]  /*5890*/  VOTEU.ALL UP1, P4 ;  /* 0x0000000000ff7886 */ /* 0x000fe20002020000 */
[----:B------:R-:W-:Y:S01]  /*58a0*/  @!P4 IMAD.MOV.U32 R0, RZ, RZ, 0x1000 ;  /* 0x00001000ff00c424 */ /* 0x000fe200078e00ff */
[----:B------:R-:W-:Y:S01]  /*58b0*/  UMOV UR26, 0x0 ;  /* 0x00000000001a7882 */ /* 0x000fe20000000000 */
[----:B------:R-:W-:Y:S01]  /*58c0*/  UMOV UR27, 0x10000000 ;  /* 0x10000000001b7882 */ /* 0x000fe20000000000 */
[----:B------:R-:W-:Y:S01]  /*58d0*/  @!P4 IADD3 R9, P0, PT, R36, 0x680, RZ ;  /* 0x000006802409c810 */ /* 0x000fe20007f1e0ff */
[----:B------:R-:W-:Y:S05]  /*58e0*/  @!UP1 UMOV UR10, UR25 ;  /* 0x00000019000a9c82 */ /* 0x000fea0008000000 */
[----:B------:R-:W-:Y:S01]  /*58f0*/  IMAD.U32 R10, RZ, RZ, UR9 ;  /* 0x00000009ff0a7e24 */ /* 0x000fe2000f8e00ff */
[----:B------:R-:W-:Y:S01]  /*5900*/  @!UP1 UMOV UR9, UR21 ;  /* 0x0000001500099c82 */ /* 0x000fe20008000000 */
[----:B------:R-:W-:Y:S01]  /*5910*/  IMAD.U32 R11, RZ, RZ, UR8 ;  /* 0x00000008ff0b7e24 */ /* 0x000fe2000f8e00ff */
[----:B------:R-:W-:Y:S02]  /*5920*/  @!UP2 UIADD3 UR8, UPT, UPT, UR17, 0x200, URZ ;  /* 0x000002001108a890 */ /* 0x000fe4000fffe0ff */
[----:B------:R-:W-:Y:S02]  /*5930*/  @!P4 R2UR UR28, R10 ;  /* 0x000000000a1cc2ca */ /* 0x000fe400000e0000 */
[----:B------:R-:W-:Y:S11]  /*5940*/  @!P4 R2UR UR29, R11 ;  /* 0x000000000b1dc2ca */ /* 0x000ff600000e0000 */
[----:B------:R-:W-:Y:S02]  /*5950*/  @!UPT UIADD3 URZ, UPT, UPT, URZ, URZ, URZ ;  /* 0x000000fffffff290 */ /* 0x000fe4000fffe0ff */
[----:B------:R3:W-:Y:S01]  /*5960*/  @!UP1 UTMALDG.5D [UR8], [UR28], desc[UR26] ;  /* 0x00001a081c0095b4 */ /* 0x0007e20008021000 */
[----:B------:R4:W-:Y:S01]  /*5970*/  @!P4 SYNCS.ARRIVE.TRANS64.RED.A0TR RZ, [UR17+0x110], R0 ;  /* 0x00011000ffffc9a7 */ /* 0x0009e20008300411 */
[----:B------:R-:W-:Y:S01]  /*5980*/  SYNCS.ARRIVE.TRANS64.RED.A1T0 RZ, [UR24], RZ ;  /* 0x000000ffffff79a7 */ /* 0x000fe20008100418 */
[----:B----4-:R-:W-:Y:S01]  /*5990*/  @!P4 IMAD.X R0, RZ, RZ, R37, P0 ;  /* 0x000000ffff00c224 */ /* 0x010fe200000e0625 */
[----:B------:R-:W4:Y:S02]  /*59a0*/  SYNCS.PHASECHK.TRANS64.TRYWAIT P2, [UR17+0x138], R12 ;  /* 0x0001380cff0075a7 */ /* 0x000f240008041111 */
[----:B---34-:R-:W-:Y:S05]  /*59b0*/  @!P2 BRA `(.L_x_88) ;  /* 0x00000048007ca947 */ /* 0x018fea0003800000 */
.L_x_199:
[----:B------:R-:W-:Y:S01]  /*59c0*/  @!P4 R2UR UR9, R9 ;  /* 0x000000000909c2ca */ /* 0x000fe200000e0000 */
[----:B------:R-:W-:Y:S01]  /*59d0*/  VOTEU.ALL UP2, P4 ;  /* 0x0000000000ff7886 */ /* 0x000fe20002040000 */
[----:B------:R-:W-:Y:S01]  /*59e0*/  @!P4 R2UR UR8, R0 ;  /* 0x000000000008c2ca */ /* 0x000fe200000e0000 */
[----:B------:R-:W-:Y:S01]  /*59f0*/  VOTEU.ALL UP1, P4 ;  /* 0x0000000000ff7886 */ /* 0x000fe20002020000 */
[----:B------:R-:W-:Y:S01]  /*5a00*/  @!P4 IMAD.MOV.U32 R0, RZ, RZ, 0x1000 ;  /* 0x00001000ff00c424 */ /* 0x000fe200078e00ff */
[----:B------:R-:W-:Y:S01]  /*5a10*/  UMOV UR26, 0x0 ;  /* 0x00000000001a7882 */ /* 0x000fe20000000000 */
[----:B------:R-:W-:Y:S01]  /*5a20*/  @!UP2 UIADD3 UR10, UPT, UPT, UR25, 0x20, URZ ;  /* 0x00000020190aa890 */ /* 0x000fe2000fffe0ff */
[----:B------:R-:W-:Y:S01]  /*5a30*/  @!P4 IADD3 R19, P0, PT, R36, 0x680, RZ ;  /* 0x000006802413c810 */ /* 0x000fe20007f1e0ff */
[----:B------:R-:W-:Y:S04]  /*5a40*/  UMOV UR27, 0x10000000 ;  /* 0x10000000001b7882 */ /* 0x000fe80000000000 */
[----:B------:R-:W-:Y:S02]  /*5a50*/  @!P4 IMAD.X R16, RZ, RZ, R37, P0 ;  /* 0x000000ffff10c224 */ /* 0x000fe400000e0625 */
        /* <DEDUP_REMOVED lines=10> */
[----:B------:R-:W4:Y:S02]  /*5b00*/  SYNCS.PHASECHK.TRANS64.TRYWAIT P2, [UR17+0x140], R12 ;  /* 0x0001400cff0075a7 */ /* 0x000f240008041111 */
[----:B---34-:R-:W-:Y:S05]  /*5b10*/  @!P2 BRA `(.L_x_89) ;  /* 0x00000048003ca947 */ /* 0x018fea0003800000 */
.L_x_201:
[----:B------:R-:W3:Y:S01]  /*5b20*/  LDC.64 R14, c[0x0][0xc10] ;  /* 0x00030400ff0e7b82 */ /* 0x000ee20000000a00 */
[----:B------:R-:W-:Y:S01]  /*5b30*/  @!P4 R2UR UR9, R19 ;  /* 0x000000001309c2ca */ /* 0x000fe200000e0000 */
[----:B------:R-:W-:Y:S01]  /*5b40*/  VOTEU.ALL UP2, P4 ;  /* 0x0000000000ff7886 */ /* 0x000fe20002040000 */
[----:B------:R-:W-:Y:S01]  /*5b50*/  @!P4 R2UR UR8, R16 ;  /* 0x000000001008c2ca */ /* 0x000fe200000e0000 */
[----:B------:R-:W-:Y:S01]  /*5b60*/  VOTEU.ALL UP1, P4 ;  /* 0x0000000000ff7886 */ /* 0x000fe20002020000 */
[----:B------:R-:W-:Y:S03]  /*5b70*/  @!P4 IMAD.MOV.U32 R16, RZ, RZ, 0x1000 ;  /* 0x00001000ff10c424 */ /* 0x000fe600078e00ff */
[----:B------:R-:W4:Y:S01]  /*5b80*/  LDC.64 R10, c[0x0][0xc18] ;  /* 0x00030600ff0a7b82 */ /* 0x000f220000000a00 */
[----:B------:R-:W-:Y:S01]  /*5b90*/  @!UP2 UIADD3 UR10, UPT, UPT, UR25, 0x40, URZ ;  /* 0x00000040190aa890 */ /* 0x000fe2000fffe0ff */
[----:B------:R-:W-:Y:S01]  /*5ba0*/  UMOV UR26, 0x0 ;  /* 0x00000000001a7882 */ /* 0x000fe20000000000 */
[----:B------:R-:W-:Y:S05]  /*5bb0*/  UMOV UR27, 0x10000000 ;  /* 0x10000000001b7882 */ /* 0x000fea0000000000 */
[----:B------:R-:W5:Y:S01]  /*5bc0*/  @!P1 LDC R0, c[0x0][0xc20] ;  /* 0x00030800ff009b82 */ /* 0x000f620000000800 */
[----:B------:R-:W-:Y:S01]  /*5bd0*/  IMAD.U32 R38, RZ, RZ, UR9 ;  /* 0x00000009ff267e24 */ /* 0x000fe2000f8e00ff */
[----:B------:R-:W-:Y:S06]  /*5be0*/  @!UP1 UMOV UR9, UR19 ;  /* 0x0000001300099c82 */ /* 0x000fec0008000000 */
[----:B--2---:R-:W2:Y:S01]  /*5bf0*/  @!P1 LDC R3, c[0x0][0xc0c] ;  /* 0x00030300ff039b82 */ /* 0x004ea20000000800 */
[----:B------:R-:W-:Y:S01]  /*5c00*/  IMAD.U32 R39, RZ, RZ, UR8 ;  /* 0x00000008ff277e24 */ /* 0x000fe2000f8e00ff */
[----:B------:R-:W-:Y:S01]  /*5c10*/  @!UP2 UIADD3 UR8, UPT, UPT, UR17, 0x2200, URZ ;  /* 0x000022001108a890 */ /* 0x000fe2000fffe0ff */
[----:B------:R-:W-:Y:S03]  /*5c20*/  @!P4 R2UR UR28, R38 ;  /* 0x00000000261cc2ca */ /* 0x000fe600000e0000 */
[----:B------:R-:W-:Y:S11]  /*5c30*/  @!P4 R2UR UR29, R39 ;  /* 0x00000000271dc2ca */ /* 0x000ff600000e0000 */
[----:B------:R-:W-:Y:S02]  /*5c40*/  @!UPT UIADD3 URZ, UPT, UPT, URZ, URZ, URZ ;  /* 0x000000fffffff290 */ /* 0x000fe4000fffe0ff */
[----:B------:R1:W-:Y:S01]  /*5c50*/  @!UP1 UTMALDG.5D [UR8], [UR28], desc[UR26] ;  /* 0x00001a081c0095b4 */ /* 0x0003e20008021000 */
[----:B------:R1:W-:Y:S01]  /*5c60*/  @!P4 SYNCS.ARRIVE.TRANS64.RED.A0TR RZ, [UR17+0x120], R16 ;  /* 0x00012010ffffc9a7 */ /* 0x0003e20008300411 */
[----:B--2---:R-:W-:Y:S01]  /*5c70*/  @!P1 ISETP.NE.AND P2, PT, R3, 0x1, PT ;  /* 0x000000010300980c */ /* 0x004fe20003f45270 */
[C---:B---3--:R-:W-:Y:S01]  /*5c80*/  @!P1 IMAD.HI.U32 R14, R13.reuse, R14, RZ ;  /* 0x0000000e0d0e9227 */ /* 0x048fe200078e00ff */
[----:B----4-:R-:W-:Y:S03]  /*5c90*/  @!P1 ISETP.NE.AND P0, PT, R10, 0x1, PT ;  /* 0x000000010a00980c */ /* 0x010fe60003f05270 */
[C---:B------:R-:W-:Y:S01]  /*5ca0*/  @!P1 IMAD.HI.U32 R11, R8.reuse, R11, RZ ;  /* 0x0000000b080b9227 */ /* 0x040fe200078e00ff */
[----:B------:R-:W-:Y:S04]  /*5cb0*/  @!P1 SHF.R.U32.HI R14, RZ, R15, R14 ;  /* 0x0000000fff0e9219 */ /* 0x000fe8000001160e */
[----:B-----5:R-:W-:Y:S01]  /*5cc0*/  @!P1 SHF.R.U32.HI R9, RZ, R0, R11 ;  /* 0x00000000ff099219 */ /* 0x020fe2000001160b */
[----:B------:R-:W-:Y:S01]  /*5cd0*/  SYNCS.ARRIVE.TRANS64.RED.A1T0 RZ, [UR49], RZ ;  /* 0x000000ffffff79a7 */ /* 0x000fe20008100431 */
[----:B------:R-:W-:Y:S02]  /*5ce0*/  @!P1 SEL R14, R13, R14, !P2 ;  /* 0x0000000e0d0e9207 */ /* 0x000fe40005000000 */
[----:B------:R-:W-:Y:S02]  /*5cf0*/  @!P1 SEL R9, R8, R9, !P0 ;  /* 0x0000000908099207 */ /* 0x000fe40004000000 */
[----:B-1----:R-:W-:Y:S01]  /*5d00*/  @P3 SHF.R.U32.HI R16, RZ, 0x10, R29 ;  /* 0x00000010ff103819 */ /* 0x002fe2000001161d */
[----:B------:R-:W1:Y:S02]  /*5d10*/  SYNCS.PHASECHK.TRANS64.TRYWAIT P5, [UR17+0x148], R12 ;  /* 0x0001480cff0075a7 */ /* 0x000e6400080a1111 */
[----:B------:R-:W-:Y:S02]  /*5d20*/  @!P1 IMAD.IADD R0, R9, 0x1, -R14 ;  /* 0x0000000109009824 */ /* 0x000fe400078e0a0e */
[----:B------:R-:W-:Y:S01]  /*5d30*/  @!P1 IMAD.IADD R9, R14, 0x1, -R9 ;  /* 0x000000010e099824 */ /* 0x000fe200078e0a09 */
[----:B------:R-:W-:Y:S01]  /*5d40*/  @P3 R2UR UR48, R16 ;  /* 0x00000000103032ca */ /* 0x000fe200000e0000 */
[----:B------:R-:W-:Y:S02]  /*5d50*/  @!P1 IMAD R13, R0, R3, R13 ;  /* 0x00000003000d9224 */ /* 0x000fe400078e020d */
[----:B------:R-:W-:Y:S01]  /*5d60*/  @!P1 IMAD R8, R9, R10, R8 ;  /* 0x0000000a09089224 */ /* 0x000fe200078e0208 */
[----:B-1----:R-:W-:Y:S11]  /*5d70*/  @!P5 BRA `(.L_x_90) ;  /* 0x0000004400bcd947 */ /* 0x002ff60003800000 */
.L_x_203:
[----:B-1----:R-:W-:Y:S01]  /*5d80*/  @!P4 IADD3 R3, P0, PT, R36, 0x680, RZ ;  /* 0x000006802403c810 */ /* 0x002fe20007f1e0ff */
[----:B------:R-:W-:Y:S01]  /*5d90*/  VOTEU.ALL UP2, P4 ;  /* 0x0000000000ff7886 */ /* 0x000fe20002040000 */
[----:B------:R-:W-:Y:S01]  /*5da0*/  VOTEU.ALL UP1, P4 ;  /* 0x0000000000ff7886 */ /* 0x000fe20002020000 */
[----:B------:R-:W-:Y:S01]  /*5db0*/  UMOV UR28, 0x0 ;  /* 0x00000000001c7882 */ /* 0x000fe20000000000 */
[----:B------:R-:W-:Y:S01]  /*5dc0*/  @!P4 R2UR UR9, R3 ;  /* 0x000000000309c2ca */ /* 0x000fe200000e0000 */
[----:B------:R-:W-:Y:S01]  /*5dd0*/  @!P4 IMAD.X R0, RZ, RZ, R37, P0 ;  /* 0x000000ffff00c224 */ /* 0x000fe200000e0625 */
[----:B------:R-:W-:Y:S01]  /*5de0*/  @!UP2 UIADD3 UR10, UPT, UPT, UR25, 0x60, URZ ;  /* 0x00000060190aa890 */ /* 0x000fe2000fffe0ff */
[----:B------:R-:W-:Y:S01]  /*5df0*/  LOP3.LUT P0, RZ, R30, 0x1, RZ, 0xc0, !PT ;  /* 0x000000011eff7812 */ /* 0x000fe2000780c0ff */
[----:B------:R-:W-:Y:S01]  /*5e00*/  UMOV UR29, 0x10000000 ;  /* 0x10000000001d7882 */ /* 0x000fe20000000000 */
[----:B------:R-:W-:Y:S01]  /*5e10*/  LOP3.LUT R32, R32, 0x1, RZ, 0x3c, !PT ;  /* 0x0000000120207812 */ /* 0x000fe200078e3cff */
[----:B------:R-:W-:Y:S01]  /*5e20*/  IMAD.IADD R16, R8, 0x1, R58 ;  /* 0x0000000108107824 */ /* 0x000fe200078e023a */
[----:B------:R-:W-:Y:S01]  /*5e30*/  @!P4 R2UR UR8, R0 ;  /* 0x000000000008c2ca */ /* 0x000fe200000e0000 */
[----:B------:R-:W-:Y:S01]  /*5e40*/  IMAD.IADD R19, R13, 0x1, R64 ;  /* 0x000000010d137824 */ /* 0x000fe200078e0240 */
[----:B------:R-:W-:Y:S04]  /*5e50*/  LOP3.LUT R27, R27, 0x1, RZ, 0x3c, !PT ;  /* 0x000000011b1b7812 */ /* 0x000fe800078e3cff */
[----:B------:R-:W-:Y:S01]  /*5e60*/  IMAD.U32 R10, RZ, RZ, UR9 ;  /* 0x00000009ff0a7e24 */ /* 0x000fe2000f8e00ff */
[----:B------:R-:W-:Y:S04]  /*5e70*/  @!UP2 UIADD3 UR9, UPT, UPT, UR17, 0x128, URZ ;  /* 0x000001281109a890 */ /* 0x000fe8000fffe0ff */
[----:B------:R-:W-:Y:S02]  /*5e80*/  @!P4 R2UR UR26, R10 ;  /* 0x000000000a1ac2ca */ /* 0x000fe400000e0000 */
[----:B------:R-:W-:Y:S01]  /*5e90*/  IMAD.U32 R11, RZ, RZ, UR8 ;  /* 0x00000008ff0b7e24 */ /* 0x000fe2000f8e00ff */
[----:B------:R-:W-:Y:S04]  /*5ea0*/  @!UP2 UIADD3 UR8, UPT, UPT, UR17, 0x3200, URZ ;  /* 0x000032001108a890 */ /* 0x000fe8000fffe0ff */
[----:B------:R-:W-:Y:S11]  /*5eb0*/  @!P4 R2UR UR27, R11 ;  /* 0x000000000b1bc2ca */ /* 0x000ff600000e0000 */
[----:B------:R-:W-:Y:S02]  /*5ec0*/  @!UPT UIADD3 URZ, UPT, UPT, URZ, URZ, URZ ;  /* 0x000000fffffff290 */ /* 0x000fe4000fffe0ff */
[----:B------:R2:W-:Y:S01]  /*5ed0*/  @!UP1 UTMALDG.5D [UR8], [UR26], desc[UR28] ;  /* 0x00001c081a0095b4 */ /* 0x0005e20008021000 */
[----:B------:R2:W-:Y:S01]  /*5ee0*/  @!P4 SYNCS.ARRIVE.TRANS64.RED.A0TR RZ, [UR17+0x128], R25 ;  /* 0x00012819ffffc9a7 */ /* 0x0005e20008300411 */
[----:B------:R-:W-:Y:S01]  /*5ef0*/  UPLOP3.LUT UP1, UPT, UPT, UPT, UPT, 0x80, 0x8 ;  /* 0x000000000008789c */ /* 0x000fe20003f2f070 */
[----:B------:R-:W-:Y:S01]  /*5f00*/  SYNCS.ARRIVE.TRANS64.RED.A1T0 RZ, [UR22], RZ ;  /* 0x000000ffffff79a7 */ /* 0x000fe20008100416 */
[----:B------:R-:W-:Y:S09]  /*5f10*/  @P0 BRA `(.L_x_91) ;  /* 0xffffffec00700947 */ /* 0x000ff2000383ffff */
[----:B------:R-:W-:-:S04]  /*5f20*/  SHF.L.U32 R3, R32, 0x1f, RZ ;  /* 0x0000001f20037819 */ /* 0x000fc800000006ff */
[----:B------:R-:W1:Y:S02]  /*5f30*/  SYNCS.PHASECHK.TRANS64.TRYWAIT P0, [UR17+0x130], R3 ;  /* 0x00013003ff0075a7 */ /* 0x000e640008001111 */
[----:B-1----:R-:W-:Y:S05]  /*5f40*/  @!P0 BRA `(.L_x_92) ;  /* 0x0000004400608947 */ /* 0x002fea0003800000 */
.L_x_205:
[----:B------:R-:W3:Y:S02]  /*5f50*/  SYNCS.PHASECHK.TRANS64.TRYWAIT P0, [UR17+0x138], R3 ;  /* 0x00013803ff0075a7 */ /* 0x000ee40008001111 */
[----:B---3--:R-:W-:Y:S05]  /*5f60*/  @!P0 BRA `(.L_x_93) ;  /* 0x0000004400708947 */ /* 0x008fea0003800000 */
.L_x_207:
[----:B------:R-:W3:Y:S02]  /*5f70*/  SYNCS.PHASECHK.TRANS64.TRYWAIT P0, [UR17+0x140], R3 ;  /* 0x00014003ff0075a7 */ /* 0x000ee40008001111 */
[----:B---3--:R-:W-:Y:S05]  /*5f80*/  @!P0 BRA `(.L_x_94) ;  /* 0x0000004400808947 */ /* 0x008fea0003800000 */
.L_x_209:
[----:B-1----:R-:W-:-:S07]  /*5f90*/  MOV R0, UR17 ;  /* 0x0000001100007c02 */ /* 0x002fce0008000f00 */
.L_x_95:
[----:B-1----:R-:W-:-:S04]  /*5fa0*/  SHF.L.U32 R3, R32, 0x1f, RZ ;  /* 0x0000001f20037819 */ /* 0x002fc800000006ff */
[----:B------:R1:W3:Y:S03]  /*5fb0*/  SYNCS.PHASECHK.TRANS64.TRYWAIT P0, [R0+URZ+0x148], R3 ;  /* 0x00014803000075a7 */ /* 0x0002e600080011ff */
[----:B---3--:R-:W-:Y:S05]  /*5fc0*/  @!P0 NANOSLEEP.SYNCS 0x989680 ;  /* 0x009896800000895d */ /* 0x008fea0003900000 */
[----:B------:R-:W3:Y:S02]  /*5fd0*/  @!P0 SYNCS.PHASECHK.TRANS64 P0, [R0+URZ+0x148], R3 ;  /* 0x00014803000085a7 */ /* 0x000ee400080010ff */
[----:B--23--:R-:W-:Y:S05]  /*5fe0*/  @P0 EXIT ;  /* 0x000000000000094d */ /* 0x00cfea0003800000 */
[----:B------:R-:W-:Y:S05]  /*5ff0*/  BRA `(.L_x_95) ;  /* 0xfffffffc00e87947 */ /* 0x000fea000383ffff */
.L_x_80:
[----:B------:R-:W-:-:S06]  /*6000*/  UISETP.GE.AND UP1, UPT, UR4, 0x4, UPT ;  /* 0x000000040400788c */ /* 0x000fcc000bf26270 */
[----:B------:R-:W-:-:S13]  /*6010*/  PLOP3.LUT P0, PT, PT, PT, UP1, 0x80, 0x8 ;  /* 0x000000000008781c */ /* 0x000fda0003f0f018 */
[----:B-1----:R-:W-:Y:S05]  /*6020*/  @!P0 EXIT ;  /* 0x000000000000894d */ /* 0x002fea0003800000 */
[----:B------:R-:W-:Y:S01]  /*6030*/  BAR.SYNC.DEFER_BLOCKING 0x6, 0xa0 ;  /* 0x0182800000007b1d */ /* 0x000fe20000010000 */
[C---:B------:R-:W-:Y:S01]  /*6040*/  IMAD.SHL.U32 R2, R74.reuse, 0x20, RZ ;  /* 0x000000204a027824 */ /* 0x040fe200078e00ff */
[----:B------:R-:W-:Y:S01]  /*6050*/  SHF.R.U32.HI R7, RZ, 0x1, R74 ;  /* 0x00000001ff077819 */ /* 0x000fe2000001164a */
[C---:B------:R-:W-:Y:S01]  /*6060*/  IMAD.SHL.U32 R0, R74.reuse, 0x4, RZ ;  /* 0x000000044a007824 */ /* 0x040fe200078e00ff */
[C---:B------:R-:W-:Y:S01]  /*6070*/  LOP3.LUT P0, RZ, R74.reuse, 0x4, RZ, 0xc0, !PT ;  /* 0x000000044aff7812 */ /* 0x040fe2000780c0ff */
[----:B------:R-:W-:Y:S01]  /*6080*/  IMAD.SHL.U32 R73, R74, 0x10, RZ ;  /* 0x000000104a497824 */ /* 0x000fe200078e00ff */
[----:B------:R-:W-:Y:S01]  /*6090*/  UMOV UR51, 0x400 ;  /* 0x0000040000337882 */ /* 0x000fe20000000000 */
[----:B------:R-:W-:Y:S01]  /*60a0*/  LOP3.LUT R5, R2, 0xc0, RZ, 0xc0, !PT ;  /* 0x000000c002057812 */ /* 0x000fe200078ec0ff */
[----:B------:R-:W-:Y:S01]  /*60b0*/  ULEA UR51, UR49, UR51, 0x18 ;  /* 0x0000003331337291 */ /* 0x000fe2000f8ec0ff */
[----:B------:R-:W1:Y:S01]  /*60c0*/  LDC R69, c[0x0][0x370] ;  /* 0x0000dc00ff457b82 */ /* 0x000e620000000800 */
[----:B------:R-:W-:Y:S01]  /*60d0*/  LOP3.LUT R73, R73, 0x600, RZ, 0xc0, !PT ;  /* 0x0000060049497812 */ /* 0x000fe200078ec0ff */
[----:B------:R-:W-:Y:S01]  /*60e0*/  IMAD.U32 R32, R74, 0x10000, RZ ;  /* 0x000100004a207824 */ /* 0x000fe200078e00ff */
[----:B------:R-:W-:Y:S01]  /*60f0*/  LOP3.LUT R0, R5, 0x18, R0, 0xf8, !PT ;  /* 0x0000001805007812 */ /* 0x000fe200078ef800 */
[----:B------:R-:W-:Y:S01]  /*6100*/  UIADD3 UR4, UPT, UPT, UR51, 0x200, URZ ;  /* 0x0000020033047890 */ /* 0x000fe2000fffe0ff */
[--C-:B------:R-:W-:Y:S01]  /*6110*/  LOP3.LUT R73, R73, 0x20, R2.reuse, 0xf8, !PT ;  /* 0x0000002049497812 */ /* 0x100fe200078ef802 */
[----:B------:R-:W-:Y:S01]  /*6120*/  IMAD.MOV.U32 R78, RZ, RZ, 0x20 ;  /* 0x00000020ff4e7424 */ /* 0x000fe200078e00ff */
[----:B------:R-:W-:Y:S01]  /*6130*/  LOP3.LUT R0, R0, 0x8, R7, 0x78, !PT ;  /* 0x0000000800007812 */ /* 0x000fe200078e7807 */
[----:B------:R-:W2:Y:S01]  /*6140*/  LDC R28, c[0x0][0xc0c] ;  /* 0x00030300ff1c7b82 */ /* 0x000ea20000000800 */
[----:B------:R-:W-:Y:S01]  /*6150*/  LOP3.LUT R73, R73, 0x100, R2, 0xf8, !PT ;  /* 0x0000010049497812 */ /* 0x000fe200078ef802 */
[----:B------:R-:W-:Y:S01]  /*6160*/  IMAD.MOV.U32 R72, RZ, RZ, 0x1 ;  /* 0x00000001ff487424 */ /* 0x000fe200078e00ff */
[----:B------:R-:W-:Y:S01]  /*6170*/  SHF.R.S32.HI R2, RZ, 0x1f, R3 ;  /* 0x0000001fff027819 */ /* 0x000fe20000011403 */
[----:B------:R-:W-:Y:S01]  /*6180*/  IMAD.MOV.U32 R30, RZ, RZ, RZ ;  /* 0x000000ffff1e7224 */ /* 0x000fe200078e00ff */
[----:B------:R-:W-:-:S02]  /*6190*/  LOP3.LUT R73, R73, R0, RZ, 0xfc, !PT ;  /* 0x0000000049497212 */ /* 0x000fc400078efcff */
[----:B------:R-:W-:Y:S01]  /*61a0*/  CS2R R70, SRZ ;  /* 0x0000000000467805 */ /* 0x000fe2000001ff00 */
[----:B------:R-:W3:Y:S01]  /*61b0*/  LDS R4, [UR51+0x1b0] ;  /* 0x0001b033ff047984 */ /* 0x000ee20008000800 */
[----:B------:R-:W4:Y:S01]  /*61c0*/  LDC R67, c[0x0][0xc20] ;  /* 0x00030800ff437b82 */ /* 0x000f220000000800 */
[----:B------:R-:W-:Y:S01]  /*61d0*/  LEA.HI R77, R2, R3, RZ, 0x7 ;  /* 0x00000003024d7211 */ /* 0x000fe200078f38ff */
[----:B------:R-:W-:Y:S01]  /*61e0*/  IMAD.U32 R76, RZ, RZ, UR4 ;  /* 0x00000004ff4c7e24 */ /* 0x000fe2000f8e00ff */
[----:B------:R-:W-:Y:S01]  /*61f0*/  LOP3.LUT R74, R74, 0x60, RZ, 0xc0, !PT ;  /* 0x000000604a4a7812 */ /* 0x000fe200078ec0ff */
[----:B------:R-:W1:Y:S01]  /*6200*/  LDCU.64 UR56, c[0x0][0x348] ;  /* 0x00006900ff3877ac */ /* 0x000e620008000a00 */
[----:B------:R-:W-:Y:S02]  /*6210*/  LOP3.LUT R32, R32, 0x600000, RZ, 0xc0, !PT ;  /* 0x0060000020207812 */ /* 0x000fe400078ec0ff */
[----:B------:R-:W-:Y:S01]  /*6220*/  SEL R78, R78, 0xffffffe0, !P0 ;  /* 0xffffffe04e4e7807 */ /* 0x000fe20004000000 */
[----:B------:R-:W1:Y:S01]  /*6230*/  LDC R27, c[0x0][0xc30] ;  /* 0x00030c00ff1b7b82 */ /* 0x000e620000000800 */
[----:B------:R-:W-:Y:S01]  /*6240*/  SHF.R.S32.HI R77, RZ, 0x7, R77 ;  /* 0x00000007ff4d7819 */ /* 0x000fe2000001144d */
[----:B------:R-:W1:Y:S01]  /*6250*/  LDCU.64 UR36, c[0x0][0x988] ;  /* 0x00013100ff2477ac */ /* 0x000e620008000a00 */
[----:B------:R-:W1:Y:S05]  /*6260*/  LDCU.64 UR38, c[0x0][0x990] ;  /* 0x00013200ff2677ac */ /* 0x000e6a0008000a00 */
[----:B------:R-:W1:Y:S01]  /*6270*/  LDC R66, c[0x0][0x388] ;  /* 0x0000e200ff427b82 */ /* 0x000e620000000800 */
[----:B------:R-:W-:Y:S01]  /*6280*/  UMOV UR54, URZ ;  /* 0x000000ff00367c82 */ /* 0x000fe20008000000 */
[----:B------:R-:W-:-:S06]  /*6290*/  UMOV UR55, URZ ;  /* 0x000000ff00377c82 */ /* 0x000fcc0008000000 */
[----:B------:R-:W1:Y:S08]  /*62a0*/  LDC R65, c[0x0][0x38c] ;  /* 0x0000e300ff417b82 */ /* 0x000e700000000800 */
[----:B------:R-:W1:Y:S01]  /*62b0*/  LDC.64 R56, c[0x0][0xc10] ;  /* 0x00030400ff387b82 */ /* 0x000e620000000a00 */
[C---:B---3--:R-:W-:Y:S01]  /*62c0*/  VIADD R5, R4.reuse, 0x80 ;  /* 0x0000008004057836 */ /* 0x048fe20000000000 */
[----:B------:R-:W-:-:S06]  /*62d0*/  LOP3.LUT R4, R4, 0xffff, RZ, 0xc0, !PT ;  /* 0x0000ffff04047812 */ /* 0x000fcc00078ec0ff */
[----:B------:R-:W3:Y:S01]  /*62e0*/  LDC.64 R24, c[0x0][0xc18] ;  /* 0x00030600ff187b82 */ /* 0x000ee20000000a00 */
[----:B------:R-:W-:-:S05]  /*62f0*/  LOP3.LUT R5, R5, 0xffff, RZ, 0xc0, !PT ;  /* 0x0000ffff05057812 */ /* 0x000fca00078ec0ff */
[----:B------:R1:W-:Y:S02]  /*6300*/  STL.64 [R1], R4 ;  /* 0x0000000401007387 */ /* 0x0003e40000100a00 */
[----:B------:R-:W1:Y:S08]  /*6310*/  LDC.64 R22, c[0x0][0xc28] ;  /* 0x00030a00ff167b82 */ /* 0x000e700000000a00 */
[----:B------:R-:W1:Y:S08]  /*6320*/  LDC.64 R54, c[0x0][0x9b0] ;  /* 0x00026c00ff367b82 */ /* 0x000e700000000a00 */
[----:B------:R-:W1:Y:S08]  /*6330*/  LDC.64 R52, c[0x0][0x9a8] ;  /* 0x00026a00ff347b82 */ /* 0x000e700000000a00 */
[----:B--2-4-:R-:W1:Y:S02]  /*6340*/  LDC R68, c[0x0][0x374] ;  /* 0x0000dd00ff447b82 */ /* 0x014e640000000800 */
.L_x_139:
[----:B--2---:R-:W-:Y:S04]  /*6350*/  SHF.L.U32 R3, R70, 0x1f, RZ ;  /* 0x0000001f46037819 */ /* 0x004fe800000006ff */
[----:B------:R-:W2:Y:S02]  /*6360*/  SYNCS.PHASECHK.TRANS64.TRYWAIT P0, [UR51+0x160], R3 ;  /* 0x00016003ff0075a7 */ /* 0x000ea40008001133 */
[----:B-12---:R-:W-:Y:S05]  /*6370*/  @!P0 BRA `(.L_x_96) ;  /* 0x00000040009c8947 */ /* 0x006fea0003800000 */
.L_x_211:
[----:B------:R-:W4:Y:S01]  /*6380*/  LDS.128 R60, [UR51+0x1a0] ;  /* 0x0001a033ff3c7984 */ /* 0x000f220008000c00 */
[----:B------:R-:W-:Y:S01]  /*6390*/  UIADD3 UR4, UPT, UPT, UR51, 0x168, URZ ;  /* 0x0000016833047890 */ /* 0x000fe2000fffe0ff */
[----:B--2---:R-:W-:Y:S01]  /*63a0*/  IMAD R0, R30, 0x4, R1 ;  /* 0x000000041e007824 */ /* 0x004fe200078e0201 */
[-C--:B------:R-:W-:Y:S02]  /*63b0*/  IABS R8, R77.reuse ;  /* 0x0000004d00087213 */ /* 0x080fe40000000000 */
[----:B------:R-:W-:Y:S01]  /*63c0*/  UPRMT UR4, URZ, 0x654, UR4 ;  /* 0x00000654ff047896 */ /* 0x000fe20008000004 */
[----:B-1----:R-:W-:Y:S01]  /*63d0*/  IABS R4, R66 ;  /* 0x0000004200047213 */ /* 0x002fe20000000000 */
[----:B------:R-:W1:Y:S01]  /*63e0*/  I2F.RP R5, R8 ;  /* 0x0000000800057306 */ /* 0x000e620000209400 */
[----:B------:R-:W-:Y:S01]  /*63f0*/  @!PT LDS RZ, [RZ] ;  /* 0x00000000fffff984 */ /* 0x000fe20000000800 */
[----:B------:R-:W-:Y:S01]  /*6400*/  @!PT LDS RZ, [RZ] ;  /* 0x00000000fffff984 */ /* 0x000fe20000000800 */
[----:B------:R-:W-:Y:S01]  /*6410*/  @!PT LDS RZ, [RZ] ;  /* 0x00000000fffff984 */ /* 0x000fe20000000800 */
[----:B------:R-:W-:Y:S01]  /*6420*/  @!PT LDS RZ, [RZ] ;  /* 0x00000000fffff984 */ /* 0x000fe20000000800 */
[----:B------:R2:W-:Y:S06]  /*6430*/  MEMBAR.ALL.CTA ;  /* 0x0000000000007992 */ /* 0x0005ec0000008000 */
[----:B--2---:R-:W2:Y:S02]  /*6440*/  FENCE.VIEW.ASYNC.S ;  /* 0x00000000000073c6 */ /* 0x004ea40000000000 */
[----:B--2---:R-:W-:Y:S06]  /*6450*/  SYNCS.ARRIVE.TRANS64.RED.A1T0 RZ, [UR4], RZ ;  /* 0x000000ffffff79a7 */ /* 0x004fec0008100404 */
[----:B------:R2:W5:Y:S01]  /*6460*/  LDL R17, [R0] ;  /* 0x0000000000117983 */ /* 0x0005620000100800 */
[----:B----4-:R-:W-:Y:S01]  /*6470*/  LOP3.LUT P3, RZ, R62, 0x1, RZ, 0xc0, !PT ;  /* 0x000000013eff7812 */ /* 0x010fe2000786c0ff */
[----:B-1----:R-:W1:Y:S10]  /*6480*/  MUFU.RCP R2, R5 ;  /* 0x0000000500027308 */ /* 0x002e740000001000 */
[----:B------:R-:W4:Y:S02]  /*6490*/  I2F.RP R5, R4 ;  /* 0x0000000400057306 */ /* 0x000f240000209400 */
[----:B------:R-:W-:Y:S02]  /*64a0*/  @P3 MOV R31, R60 ;  /* 0x0000003c001f3202 */ /* 0x000fe40000000f00 */
[----:B------:R-:W-:Y:S01]  /*64b0*/  @P3 LOP3.LUT R29, R61, 0xffff, RZ, 0xc0, !PT ;  /* 0x0000ffff3d1d3812 */ /* 0x000fe200078ec0ff */
[----:B-1----:R-:W-:Y:S01]  /*64c0*/  VIADD R10, R2, 0xffffffe ;  /* 0x0ffffffe020a7836 */ /* 0x002fe20000000000 */
[----:B------:R-:W-:Y:S04]  /*64d0*/  IABS R2, R77 ;  /* 0x0000004d00027213 */ /* 0x000fe80000000000 */
[----:B------:R-:W1:Y:S01]  /*64e0*/  F2I.FTZ.U32.TRUNC.NTZ R11, R10 ;  /* 0x0000000a000b7305 */ /* 0x000e62000021f000 */
[----:B------:R-:W-:Y:S09]  /*64f0*/  IADD3 R2, PT, PT, RZ, -R2, RZ ;  /* 0x80000002ff027210 */ /* 0x000ff20007ffe0ff */
[----:B----4-:R-:W4:Y:S01]  /*6500*/  MUFU.RCP R5, R5 ;  /* 0x0000000500057308 */ /* 0x010f220000001000 */
[--C-:B-1----:R-:W-:Y:S02]  /*6510*/  IMAD.MOV R3, RZ, RZ, -R11.reuse ;  /* 0x000000ffff037224 */ /* 0x102fe400078e0a0b */
[----:B------:R-:W-:Y:S02]  /*6520*/  IMAD.MOV.U32 R10, RZ, RZ, RZ ;  /* 0x000000ffff0a7224 */ /* 0x000fe400078e00ff */
[----:B------:R-:W-:Y:S01]  /*6530*/  IMAD R6, R3, R8, RZ ;  /* 0x0000000803067224 */ /* 0x000fe200078e02ff */
[----:B------:R-:W-:Y:S03]  /*6540*/  IABS R3, R16 ;  /* 0x0000001000037213 */ /* 0x000fe60000000000 */
[----:B------:R-:W-:Y:S04]  /*6550*/  IMAD.HI.U32 R6, R11, R6, R10 ;  /* 0x000000060b067227 */ /* 0x000fe800078e000a */
[----:B----4-:R-:W-:Y:S02]  /*6560*/  VIADD R9, R5, 0xffffffe ;  /* 0x0ffffffe05097836 */ /* 0x010fe40000000000 */
[----:B------:R-:W-:Y:S04]  /*6570*/  IMAD.HI.U32 R11, R6, R3, RZ ;  /* 0x00000003060b7227 */ /* 0x000fe800078e00ff */
[----:B------:R-:W-:Y:S01]  /*6580*/  IMAD R3, R11, R2, R3 ;  /* 0x000000020b037224 */ /* 0x000fe200078e0203 */
[----:B------:R-:W1:Y:S01]  /*6590*/  F2I.FTZ.U32.TRUNC.NTZ R9, R9 ;  /* 0x0000000900097305 */ /* 0x000e62000021f000 */
[----:B------:R-:W-:Y:S03]  /*65a0*/  LOP3.LUT R2, R16, R77, RZ, 0x3c, !PT ;  /* 0x0000004d10027212 */ /* 0x000fe600078e3cff */
[----:B------:R-:W-:Y:S02]  /*65b0*/  ISETP.GT.U32.AND P0, PT, R8, R3, PT ;  /* 0x000000030800720c */ /* 0x000fe40003f04070 */
[----:B------:R-:W-:Y:S01]  /*65c0*/  ISETP.GE.AND P1, PT, R2, RZ, PT ;  /* 0x000000ff0200720c */ /* 0x000fe20003f26270 */
[--C-:B-1----:R-:W-:Y:S10]  /*65d0*/  IMAD.MOV R2, RZ, RZ, -R9.reuse ;  /* 0x000000ffff027224 */ /* 0x102ff400078e0a09 */
[----:B------:R-:W-:Y:S02]  /*65e0*/  @!P0 IMAD.IADD R3, R3, 0x1, -R8 ;  /* 0x0000000103038824 */ /* 0x000fe400078e0a08 */
[----:B------:R-:W-:Y:S01]  /*65f0*/  @!P0 VIADD R11, R11, 0x1 ;  /* 0x000000010b0b8836 */ /* 0x000fe20000000000 */
[----:B------:R-:W-:Y:S01]  /*6600*/  ISETP.NE.AND P0, PT, R77, RZ, PT ;  /* 0x000000ff4d00720c */ /* 0x000fe20003f05270 */
[----:B------:R-:W-:Y:S01]  /*6610*/  IMAD R5, R2, R4, RZ ;  /* 0x0000000402057224 */ /* 0x000fe200078e02ff */
[----:B------:R-:W-:Y:S01]  /*6620*/  ISETP.GE.U32.AND P2, PT, R3, R8, PT ;  /* 0x000000080300720c */ /* 0x000fe20003f46070 */
[----:B------:R-:W-:Y:S01]  /*6630*/  IMAD.MOV.U32 R8, RZ, RZ, RZ ;  /* 0x000000ffff087224 */ /* 0x000fe200078e00ff */
[----:B------:R-:W-:Y:S03]  /*6640*/  IABS R2, R65 ;  /* 0x0000004100027213 */ /* 0x000fe60000000000 */
[----:B------:R-:W-:Y:S01]  /*6650*/  IMAD.HI.U32 R5, R9, R5, R8 ;  /* 0x0000000509057227 */ /* 0x000fe200078e0008 */
[----:B------:R-:W1:Y:S07]  /*6660*/  I2F.RP R3, R2 ;  /* 0x0000000200037306 */ /* 0x000e6e0000209400 */
[----:B------:R-:W-:Y:S05]  /*6670*/  @P2 IADD3 R11, PT, PT, R11, 0x1, RZ ;  /* 0x000000010b0b2810 */ /* 0x000fea0007ffe0ff */
[----:B------:R-:W-:Y:S01]  /*6680*/  @!P1 IMAD.MOV R11, RZ, RZ, -R11 ;  /* 0x000000ffff0b9224 */ /* 0x000fe200078e0a0b */
[----:B------:R-:W-:Y:S01]  /*6690*/  @!P0 LOP3.LUT R11, RZ, R77, RZ, 0x33, !PT ;  /* 0x0000004dff0b8212 */ /* 0x000fe200078e33ff */
[----:B-1----:R-:W1:Y:S03]  /*66a0*/  MUFU.RCP R3, R3 ;  /* 0x0000000300037308 */ /* 0x002e660000001000 */
[----:B------:R-:W-:Y:S05]  /*66b0*/  IABS R6, R11 ;  /* 0x0000000b00067213 */ /* 0x000fea0000000000 */
[----:B------:R-:W-:Y:S05]  /*66c0*/  IMAD.HI.U32 R10, R5, R6, RZ ;  /* 0x00000006050a7227 */ /* 0x000fea00078e00ff */
[----:B------:R-:W-:Y:S05]  /*66d0*/  IADD3 R5, PT, PT, -R10, RZ, RZ ;  /* 0x000000ff0a057210 */ /* 0x000fea0007ffe1ff */
[C---:B------:R-:W-:Y:S02]  /*66e0*/  IMAD R6, R4.reuse, R5, R6 ;  /* 0x0000000504067224 */ /* 0x040fe400078e0206 */
[----:B-1----:R-:W-:Y:S03]  /*66f0*/  VIADD R7, R3, 0xffffffe ;  /* 0x0ffffffe03077836 */ /* 0x002fe60000000000 */
[----:B------:R-:W-:Y:S03]  /*6700*/  ISETP.GT.U32.AND P0, PT, R4, R6, PT ;  /* 0x000000060400720c */ /* 0x000fe60003f04070 */
[----:B------:R-:W1:Y:S10]  /*6710*/  F2I.FTZ.U32.TRUNC.NTZ R7, R7 ;  /* 0x0000000700077305 */ /* 0x000e74000021f000 */
[----:B------:R-:W-:Y:S02]  /*6720*/  @!P0 IMAD.IADD R6, R6, 0x1, -R4 ;  /* 0x0000000106068824 */ /* 0x000fe400078e0a04 */
[----:B------:R-:W-:Y:S01]  /*6730*/  @!P0 VIADD R10, R10, 0x1 ;  /* 0x000000010a0a8836 */ /* 0x000fe20000000000 */
[----:B------:R-:W-:Y:S02]  /*6740*/  ISETP.NE.AND P0, PT, R66, RZ, PT ;  /* 0x000000ff4200720c */ /* 0x000fe40003f05270 */
[----:B------:R-:W-:Y:S01]  /*6750*/  ISETP.GE.U32.AND P2, PT, R6, R4, PT ;  /* 0x000000040600720c */ /* 0x000fe20003f46070 */
[--C-:B-1----:R-:W-:Y:S01]  /*6760*/  IMAD.MOV R3, RZ, RZ, -R7.reuse ;  /* 0x000000ffff037224 */ /* 0x102fe200078e0a07 */
[----:B------:R-:W-:Y:S01]  /*6770*/  LOP3.LUT R4, R11, R66, RZ, 0x3c, !PT ;  /* 0x000000420b047212 */ /* 0x000fe200078e3cff */
[----:B------:R-:W-:Y:S03]  /*6780*/  IMAD.MOV.U32 R6, RZ, RZ, RZ ;  /* 0x000000ffff067224 */ /* 0x000fe600078e00ff */
[----:B------:R-:W-:Y:S01]  /*6790*/  ISETP.GE.AND P1, PT, R4, RZ, PT ;  /* 0x000000ff0400720c */ /* 0x000fe20003f26270 */
[----:B------:R-:W-:Y:S04]  /*67a0*/  IMAD R4, R3, R2, RZ ;  /* 0x0000000203047224 */ /* 0x000fe800078e02ff */
[----:B------:R-:W-:Y:S03]  /*67b0*/  IMAD.HI.U32 R7, R7, R4, R6 ;  /* 0x0000000407077227 */ /* 0x000fe600078e0006 */
[----:B------:R-:W-:Y:S05]  /*67c0*/  @P2 IADD3 R10, PT, PT, R10, 0x1, RZ ;  /* 0x000000010a0a2810 */ /* 0x000fea0007ffe0ff */
[----:B------:R-:W-:Y:S01]  /*67d0*/  @!P1 IMAD.MOV R10, RZ, RZ, -R10 ;  /* 0x000000ffff0a9224 */ /* 0x000fe200078e0a0a */
[----:B------:R-:W-:Y:S02]  /*67e0*/  @!P0 LOP3.LUT R10, RZ, R66, RZ, 0x33, !PT ;  /* 0x00000042ff0a8212 */ /* 0x000fe400078e33ff */
[----:B------:R-:W-:Y:S02]  /*67f0*/  ISETP.GE.AND P0, PT, R26, 0x1, PT ;  /* 0x000000011a00780c */ /* 0x000fe40003f06270 */
[----:B------:R-:W-:Y:S02]  /*6800*/  IABS R3, R10 ;  /* 0x0000000a00037213 */ /* 0x000fe40000000000 */
[----:B------:R-:W-:Y:S03]  /*6810*/  LOP3.LUT R13, R10, R65, RZ, 0x3c, !PT ;  /* 0x000000410a0d7212 */ /* 0x000fe600078e3cff */
[----:B------:R-:W-:Y:S05]  /*6820*/  IMAD.HI.U32 R12, R7, R3, RZ ;  /* 0x00000003070c7227 */ /* 0x000fea00078e00ff */
[----:B------:R-:W-:Y:S05]  /*6830*/  IADD3 R4, PT, PT, -R12, RZ, RZ ;  /* 0x000000ff0c047210 */ /* 0x000fea0007ffe1ff */
[C---:B------:R-:W-:Y:S05]  /*6840*/  IMAD R3, R2.reuse, R4, R3 ;  /* 0x0000000402037224 */ /* 0x040fea00078e0203 */
[----:B------:R-:W-:Y:S11]  /*6850*/  ISETP.GT.U32.AND P4, PT, R2, R3, PT ;  /* 0x000000030200720c */ /* 0x000ff60003f84070 */
[----:B------:R-:W-:Y:S02]  /*6860*/  @!UPT UIADD3 URZ, UPT, UPT, URZ, URZ, URZ ;  /* 0x000000fffffff290 */ /* 0x000fe4000fffe0ff */
[----:B------:R-:W-:Y:S05]  /*6870*/  @!P4 IMAD.IADD R3, R3, 0x1, -R2 ;  /* 0x000000010303c824 */ /* 0x000fea00078e0a02 */
[----:B------:R-:W-:Y:S01]  /*6880*/  ISETP.GE.U32.AND P2, PT, R3, R2, PT ;  /* 0x000000020300720c */ /* 0x000fe20003f46070 */
[----:B------:R-:W-:Y:S01]  /*6890*/  @!UPT UIADD3 URZ, UPT, UPT, URZ, URZ, URZ ;  /* 0x000000fffffff290 */ /* 0x000fe2000fffe0ff */
[----:B--2---:R-:W-:Y:S11]  /*68a0*/  @!P0 BRA `(.L_x_97) ;  /* 0x0000000000a48947 */ /* 0x004ff60003800000 */
[----:B---3--:R-:W-:Y:S01]  /*68b0*/  IMAD.HI.U32 R18, R68, R25, RZ ;  /* 0x0000001944127227 */ /* 0x008fe200078e00ff */
        /* <DEDUP_REMOVED lines=9> */
[----:B------:R-:W-:Y:S03]  /*6950*/  SEL R7, R69, R14, !P5 ;  /* 0x0000000e45077207 */ /* 0x000fe60006800000 */
[-C--:B------:R-:W-:Y:S01]  /*6960*/  IMAD.HI.U32 R14, R3, R22.reuse, RZ ;  /* 0x00000016030e7227 */ /* 0x080fe200078e00ff */
[----:B------:R-:W-:Y:S03]  /*6970*/  SHF.R.U32.HI R20, RZ, R57, R20 ;  /* 0x00000039ff147219 */ /* 0x000fe60000011614 */
[----:B------:R-:W-:Y:S01]  /*6980*/  IMAD.HI.U32 R18, R7, R22, RZ ;  /* 0x0000001607127227 */ /* 0x000fe200078e00ff */
[----:B------:R-:W-:Y:S02]  /*6990*/  @P1 SHF.R.U32.HI R3, RZ, R23, R14 ;  /* 0x00000017ff031219 */ /* 0x000fe4000001160e */
[----:B------:R-:W-:Y:S02]  /*69a0*/  SHF.R.U32.HI R14, RZ, R67, R34 ;  /* 0x00000043ff0e7219 */ /* 0x000fe40000011622 */
[----:B------:R-:W-:Y:S01]  /*69b0*/  @P1 SHF.R.U32.HI R7, RZ, R23, R18 ;  /* 0x00000017ff071219 */ /* 0x000fe20000011612 */
[C---:B------:R-:W-:Y:S01]  /*69c0*/  IMAD R2, R26.reuse, R3, RZ ;  /* 0x000000031a027224 */ /* 0x040fe200078e02ff */
[----:B------:R-:W-:Y:S02]  /*69d0*/  SEL R5, R29, R14, !P0 ;  /* 0x0000000e1d057207 */ /* 0x000fe40004000000 */
[----:B------:R-:W-:Y:S01]  /*69e0*/  SEL R3, R31, R20, !P5 ;  /* 0x000000141f037207 */ /* 0x000fe20006800000 */
[----:B------:R-:W-:Y:S01]  /*69f0*/  IMAD R4, R26, R7, RZ ;  /* 0x000000071a047224 */ /* 0x000fe200078e02ff */
[C---:B------:R-:W-:Y:S01]  /*6a00*/  ISETP.GE.AND P0, PT, R5.reuse, R2, PT ;  /* 0x000000020500720c */ /* 0x040fe20003f06270 */
[----:B------:R-:W-:Y:S03]  /*6a10*/  IMAD.HI.U32 R6, R5, R22, RZ ;  /* 0x0000001605067227 */ /* 0x000fe600078e00ff */
[----:B------:R-:W-:Y:S01]  /*6a20*/  ISETP.GE.OR P0, PT, R3, R4, P0 ;  /* 0x000000040300720c */ /* 0x000fe20000706670 */
[----:B------:R-:W-:Y:S01]  /*6a30*/  IMAD.MOV R4, RZ, RZ, -R3 ;  /* 0x000000ffff047224 */ /* 0x000fe200078e0a03 */
[-C--:B------:R-:W-:Y:S03]  /*6a40*/  SHF.R.U32.HI R6, RZ, R23.reuse, R6 ;  /* 0x00000017ff067219 */ /* 0x080fe60000011606 */
[----:B------:R-:W-:Y:S01]  /*6a50*/  IMAD R31, R28, R4, R31 ;  /* 0x000000041c1f7224 */ /* 0x000fe200078e021f */
[----:B------:R-:W-:Y:S05]  /*6a60*/  SEL R9, R5, R6, !P1 ;  /* 0x0000000605097207 */ /* 0x000fea0004800000 */
[----:B------:R-:W-:Y:S02]  /*6a70*/  IMAD.MOV R6, RZ, RZ, -R9 ;  /* 0x000000ffff067224 */ /* 0x000fe400078e0a09 */
[C---:B------:R-:W-:Y:S04]  /*6a80*/  @!P0 IMAD.HI.U32 R2, R3.reuse, R22, RZ ;  /* 0x0000001603028227 */ /* 0x040fe800078e00ff */
[----:B------:R-:W-:Y:S01]  /*6a90*/  IMAD R6, R26, R6, R5 ;  /* 0x000000061a067224 */ /* 0x000fe200078e0205 */
[----:B------:R-:W-:Y:S04]  /*6aa0*/  @!P0 SHF.R.U32.HI R2, RZ, R23, R2 ;  /* 0x00000017ff028219 */ /* 0x000fe80000011602 */
[----:B------:R-:W-:Y:S02]  /*6ab0*/  @!P0 SEL R0, R3, R2, !P1 ;  /* 0x0000000203008207 */ /* 0x000fe40004800000 */
[----:B------:R-:W-:Y:S02]  /*6ac0*/  IADD3 R2, PT, PT, -R5, RZ, RZ ;  /* 0x000000ff05027210 */ /* 0x000fe40007ffe1ff */
[----:B------:R-:W-:Y:S01]  /*6ad0*/  @!P0 IADD3 R8, PT, PT, R9, -R0, RZ ;  /* 0x8000000009088210 */ /* 0x000fe20007ffe0ff */
[----:B------:R-:W-:Y:S02]  /*6ae0*/  @!P0 IMAD R0, R7, R6, R0 ;  /* 0x0000000607008224 */ /* 0x000fe400078e0200 */
[----:B------:R-:W-:Y:S02]  /*6af0*/  IMAD R29, R24, R2, R29 ;  /* 0x00000002181d7224 */ /* 0x000fe400078e021d */
[----:B------:R-:W-:Y:S02]  /*6b00*/  @!P0 IMAD R5, R8, R26, R3 ;  /* 0x0000001a08058224 */ /* 0x000fe400078e0203 */
[----:B------:R-:W-:Y:S04]  /*6b10*/  @!P0 IMAD.MOV.U32 R3, RZ, RZ, R0 ;  /* 0x000000ffff038224 */ /* 0x000fe800078e0000 */
[----:B------:R-:W-:Y:S02]  /*6b20*/  IMAD R31, R3, R28, R31 ;  /* 0x0000001c031f7224 */ /* 0x000fe400078e021f */
[----:B------:R-:W-:Y:S07]  /*6b30*/  IMAD R29, R5, R24, R29 ;  /* 0x00000018051d7224 */ /* 0x000fee00078e021d */
.L_x_97:
[----:B------:R-:W-:Y:S01]  /*6b40*/  ISETP.NE.AND P0, PT, R27, 0x1, PT ;  /* 0x000000011b00780c */ /* 0x000fe20003f05270 */
[----:B------:R-:W1:Y:S01]  /*6b50*/  LDC.64 R4, c[0x0][0xc18] ;  /* 0x00030600ff047b82 */ /* 0x000e620000000a00 */
[----:B------:R-:W-:Y:S01]  /*6b60*/  R2UR UR4, R13 ;  /* 0x000000000d0472ca */ /* 0x000fe200000e0000 */
[----:B------:R-:W-:Y:S01]  /*6b70*/  @!P4 VIADD R12, R12, 0x1 ;  /* 0x000000010c0cc836 */ /* 0x000fe20000000000 */
[----:B------:R-:W-:Y:S01]  /*6b80*/  ISETP.NE.AND P1, PT, R65, RZ, PT ;  /* 0x000000ff4100720c */ /* 0x000fe20003f25270 */
[----:B------:R-:W-:Y:S01]  /*6b90*/  IMAD.MOV R8, RZ, RZ, -R11 ;  /* 0x000000ffff087224 */ /* 0x000fe200078e0a0b */
[----:B------:R-:W-:Y:S01]  /*6ba0*/  R2UR UR42, R19 ;  /* 0x00000000132a72ca */ /* 0x000fe200000e0000 */
[----:B------:R-:W-:Y:S01]  /*6bb0*/  @P2 VIADD R12, R12, 0x1 ;  /* 0x000000010c0c2836 */ /* 0x000fe20000000000 */
[----:B------:R-:W-:Y:S01]  /*6bc0*/  R2UR UR43, R11 ;  /* 0x000000000b2b72ca */ /* 0x000fe200000e0000 */
[----:B------:R-:W2:Y:S01]  /*6bd0*/  LDC.64 R6, c[0x0][0xc10] ;  /* 0x00030400ff067b82 */ /* 0x000ea20000000a00 */
[----:B------:R-:W-:Y:S01]  /*6be0*/  R2UR UR44, R10 ;  /* 0x000000000a2c72ca */ /* 0x000fe200000e0000 */
[----:B------:R-:W-:Y:S01]  /*6bf0*/  IMAD R16, R77, R8, R16 ;  /* 0x000000084d107224 */ /* 0x000fe200078e0210 */
[----:B------:R-:W-:Y:S01]  /*6c00*/  R2UR UR45, R12 ;  /* 0x000000000c2d72ca */ /* 0x000fe200000e0000 */
[----:B------:R-:W-:Y:S01]  /*6c10*/  IMAD.MOV R9, RZ, RZ, -R10 ;  /* 0x000000ffff097224 */ /* 0x000fe200078e0a0a */
[----:B------:R-:W-:Y:S03]  /*6c20*/  R2UR UR7, R66 ;  /* 0x00000000420772ca */ /* 0x000fe600000e0000 */
[----:B------:R-:W4:Y:S01]  /*6c30*/  @!P0 LDC R0, c[0x0][0xc20] ;  /* 0x00030800ff008b82 */ /* 0x000f220000000800 */
[----:B------:R-:W-:Y:S01]  /*6c40*/  R2UR UR52, R16 ;  /* 0x00000000103472ca */ /* 0x000fe200000e0000 */
[----:B------:R-:W-:Y:S01]  /*6c50*/  UISETP.GE.AND UP1, UPT, UR4, URZ, UPT ;  /* 0x000000ff0400728c */ /* 0x000fe2000bf26270 */
[----:B------:R-:W-:Y:S05]  /*6c60*/  R2UR UR4, R65 ;  /* 0x00000000410472ca */ /* 0x000fea00000e0000 */
[----:B------:R-:W3:Y:S01]  /*6c70*/  @!P0 LDC R2, c[0x0][0xc0c] ;  /* 0x00030300ff028b82 */ /* 0x000ee20000000800 */
[----:B------:R-:W-:Y:S01]  /*6c80*/  R2UR UR6, R9 ;  /* 0x00000000090672ca */ /* 0x000fe200000e0000 */
[----:B------:R-:W-:Y:S01]  /*6c90*/  VOTEU.ALL UP0, P1 ;  /* 0x0000000000ff7886 */ /* 0x000fe20000800000 */
[----:B------:R-:W-:Y:S01]  /*6ca0*/  R2UR UR5, R65 ;  /* 0x00000000410572ca */ /* 0x000fe200000e0000 */
[----:B------:R-:W-:Y:S01]  /*6cb0*/  USHF.L.U32 UR42, UR42, 0x6, URZ ;  /* 0x000000062a2a7899 */ /* 0x000fe200080006ff */
[----:B------:R-:W-:Y:S01]  /*6cc0*/  BSSY.RECONVERGENT B6, `(.L_x_98) ;  /* 0x0000037000067945 */ /* 0x000fe20003800200 */
[----:B-1----:R-:W-:Y:S01]  /*6cd0*/  @!P0 ISETP.NE.AND P1, PT, R4, 0x1, PT ;  /* 0x000000010400880c */ /* 0x002fe20003f25270 */
[----:B------:R-:W-:Y:S01]  /*6ce0*/  @!P0 IMAD.HI.U32 R3, R29, R5, RZ ;  /* 0x000000051d038227 */ /* 0x000fe200078e00ff */
[----:B------:R-:W-:Y:S02]  /*6cf0*/  @!UP1 UIADD3 UR45, UPT, UPT, -UR45, URZ, URZ ;  /* 0x000000ff2d2d9290 */ /* 0x000fe4000fffe1ff */
[----:B------:R-:W-:Y:S02]  /*6d00*/  USHF.L.U32 UR52, UR52, 0x7, URZ ;  /* 0x0000000734347899 */ /* 0x000fe400080006ff */
[----:B------:R-:W-:Y:S01]  /*6d10*/  @!UP0 ULOP3.LUT UR45, URZ, UR4, URZ, 0x33, !UPT ;  /* 0x00000004ff2d8292 */ /* 0x000fe2000f8e33ff */
[----:B--2---:R-:W-:Y:S01]  /*6d20*/  @!P0 IMAD.HI.U32 R6, R31, R6, RZ ;  /* 0x000000061f068227 */ /* 0x004fe200078e00ff */
[----:B------:R-:W-:Y:S04]  /*6d30*/  UIMAD UR43, UR7, UR6, UR43 ;  /* 0x00000006072b72a4 */ /* 0x000fe8000f8e022b */
[----:B------:R-:W-:Y:S01]  /*6d40*/  @!P0 SHF.R.U32.HI R6, RZ, R7, R6 ;  /* 0x00000007ff068219 */ /* 0x000fe20000011606 */
[----:B------:R-:W-:Y:S01]  /*6d50*/  IMAD R8, RZ, RZ, -UR45 ;  /* 0x8000002dff087e24 */ /* 0x000fe2000f8e02ff */
[----:B----4-:R-:W-:Y:S02]  /*6d60*/  @!P0 SHF.R.U32.HI R0, RZ, R0, R3 ;  /* 0x00000000ff008219 */ /* 0x010fe40000011603 */
[----:B---3--:R-:W-:Y:S02]  /*6d70*/  @!P0 ISETP.NE.AND P2, PT, R2, 0x1, PT ;  /* 0x000000010200880c */ /* 0x008fe40003f45270 */
[----:B------:R-:W-:Y:S02]  /*6d80*/  @!P0 SEL R3, R29, R0, !P1 ;  /* 0x000000001d038207 */ /* 0x000fe40004800000 */
[----:B------:R-:W-:Y:S02]  /*6d90*/  R2UR UR4, R8 ;  /* 0x00000000080472ca */ /* 0x000fe400000e0000 */
[----:B------:R-:W-:Y:S02]  /*6da0*/  LOP3.LUT P1, RZ, R76, 0x1b0, RZ, 0xc0, !PT ;  /* 0x000001b04cff7812 */ /* 0x000fe4000782c0ff */
[----:B------:R-:W-:Y:S02]  /*6db0*/  @P3 SHF.R.U32.HI R8, RZ, 0x10, R61 ;  /* 0x00000010ff083819 */ /* 0x000fe4000001163d */
[----:B------:R-:W-:Y:S02]  /*6dc0*/  @!P0 SEL R6, R31, R6, !P2 ;  /* 0x000000061f068207 */ /* 0x000fe40005000000 */
[----:B------:R-:W-:Y:S03]  /*6dd0*/  @P3 R2UR UR53, R8 ;  /* 0x00000000083532ca */ /* 0x000fe600000e0000 */
[----:B------:R-:W-:Y:S02]  /*6de0*/  @!P0 IMAD.IADD R0, R3, 0x1, -R6 ;  /* 0x0000000103008824 */ /* 0x000fe400078e0a06 */
[----:B------:R-:W-:Y:S01]  /*6df0*/  @!P0 IMAD.IADD R3, R6, 0x1, -R3 ;  /* 0x0000000106038824 */ /* 0x000fe200078e0a03 */
[----:B------:R-:W-:Y:S01]  /*6e00*/  UIMAD UR44, UR5, UR4, UR44 ;  /* 0x00000004052c72a4 */ /* 0x000fe2000f8e022c */
[----:B------:R-:W-:Y:S02]  /*6e10*/  @!P0 IMAD R31, R0, R2, R31 ;  /* 0x00000002001f8224 */ /* 0x000fe400078e021f */
[----:B------:R-:W-:Y:S01]  /*6e20*/  @!P0 IMAD R29, R3, R4, R29 ;  /* 0x00000004031d8224 */ /* 0x000fe200078e021d */
[----:B------:R-:W-:Y:S08]  /*6e30*/  @!P1 BRA `(.L_x_99) ;  /* 0x00000000007c9947 */ /* 0x000ff00003800000 */
[----:B------:R-:W1:Y:S01]  /*6e40*/  LDCU.64 UR8, c[0x4][0x80] ;  /* 0x01001000ff0877ac */ /* 0x000e620008000a00 */
[----:B------:R-:W-:Y:S01]  /*6e50*/  MOV R2, 0x0 ;  /* 0x0000000000027802 */ /* 0x000fe20000000f00 */
[----:B------:R-:W-:Y:S02]  /*6e60*/  HFMA2 R12, -RZ, RZ, 0, 5.9604644775390625e-08 ;  /* 0x00000001ff0c7431 */ /* 0x000fe400000001ff */
[----:B------:R-:W-:Y:S01]  /*6e70*/  IMAD.MOV.U32 R8, RZ, RZ, 0x70 ;  /* 0x00000070ff087424 */ /* 0x000fe200078e00ff */
[----:B------:R2:W3:Y:S01]  /*6e80*/  LDC.64 R14, c[0x4][R2] ;  /* 0x01000000020e7b82 */ /* 0x0004e20000000a00 */
[----:B------:R-:W4:Y:S01]  /*6e90*/  LDCU.64 UR6, c[0x4][0x88] ;  /* 0x01001100ff0677ac */ /* 0x000f220008000a00 */
[----:B------:R-:W-:Y:S01]  /*6ea0*/  IMAD.MOV.U32 R13, RZ, RZ, RZ ;  /* 0x000000ffff0d7224 */ /* 0x000fe200078e00ff */
[----:B------:R-:W2:Y:S01]  /*6eb0*/  LDCU.64 UR4, c[0x4][0x8] ;  /* 0x01000100ff0477ac */ /* 0x000ea20008000a00 */
[----:B-1----:R-:W-:Y:S01]  /*6ec0*/  MOV R5, UR9 ;  /* 0x0000000900057c02 */ /* 0x002fe20008000f00 */
[----:B------:R-:W-:Y:S01]  /*6ed0*/  IMAD.U32 R4, RZ, RZ, UR8 ;  /* 0x00000008ff047e24 */ /* 0x000fe2000f8e00ff */
[----:B----4-:R-:W-:Y:S01]  /*6ee0*/  MOV R7, UR7 ;  /* 0x0000000700077c02 */ /* 0x010fe20008000f00 */
[----:B------:R-:W-:Y:S01]  /*6ef0*/  IMAD.U32 R6, RZ, RZ, UR6 ;  /* 0x00000006ff067e24 */ /* 0x000fe2000f8e00ff */
[----:B--2---:R-:W-:Y:S01]  /*6f00*/  MOV R11, UR5 ;  /* 0x00000005000b7c02 */ /* 0x004fe20008000f00 */
[----:B------:R-:W-:Y:S02]  /*6f10*/  IMAD.U32 R10, RZ, RZ, UR4 ;  /* 0x00000004ff0a7e24 */ /* 0x000fe4000f8e00ff */
[----:B------:R-:W-:Y:S07]  /*6f20*/  LEPC R20, `(.L_x_100) ;  /* 0x000000001014794e */ /* 0x000fee0000000000 */
[----:B---3-5:R-:W-:Y:S05]  /*6f30*/  CALL.ABS.NOINC R14 ;  /* 0x000000000e007343 */ /* 0x028fea0003c00000 */
.L_x_100:
[----:B------:R-:W1:Y:S01]  /*6f40*/  LDCU.64 UR8, c[0x4][0x80] ;  /* 0x01001000ff0877ac */ /* 0x000e620008000a00 */
[----:B------:R-:W2:Y:S01]  /*6f50*/  LDC.64 R2, c[0x4][R2] ;  /* 0x0100000002027b82 */ /* 0x000ea20000000a00 */
[----:B------:R-:W-:Y:S02]  /*6f60*/  HFMA2 R12, -RZ, RZ, 0, 5.9604644775390625e-08 ;  /* 0x00000001ff0c7431 */ /* 0x000fe400000001ff */
[----:B------:R-:W-:Y:S02]  /*6f70*/  IMAD.MOV.U32 R8, RZ, RZ, 0x70 ;  /* 0x00000070ff087424 */ /* 0x000fe400078e00ff */
[----:B------:R-:W-:Y:S01]  /*6f80*/  IMAD.MOV.U32 R13, RZ, RZ, RZ ;  /* 0x000000ffff0d7224 */ /* 0x000fe200078e00ff */
[----:B------:R-:W3:Y:S01]  /*6f90*/  LDCU.64 UR6, c[0x4][0x88] ;  /* 0x01001100ff0677ac */ /* 0x000ee20008000a00 */
[----:B------:R-:W4:Y:S01]  /*6fa0*/  LDCU.64 UR4, c[0x4][0x8] ;  /* 0x01000100ff0477ac */ /* 0x000f220008000a00 */
[----:B-1----:R-:W-:Y:S02]  /*6fb0*/  MOV R4, UR8 ;  /* 0x0000000800047c02 */ /* 0x002fe40008000f00 */
[----:B------:R-:W-:Y:S02]  /*6fc0*/  MOV R5, UR9 ;  /* 0x0000000900057c02 */ /* 0x000fe40008000f00 */
[----:B---3--:R-:W-:Y:S01]  /*6fd0*/  MOV R7, UR7 ;  /* 0x0000000700077c02 */ /* 0x008fe20008000f00 */
[----:B------:R-:W-:Y:S01]  /*6fe0*/  IMAD.U32 R6, RZ, RZ, UR6 ;  /* 0x00000006ff067e24 */ /* 0x000fe2000f8e00ff */
[----:B----4-:R-:W-:Y:S01]  /*6ff0*/  MOV R11, UR5 ;  /* 0x00000005000b7c02 */ /* 0x010fe20008000f00 */
[----:B------:R-:W-:Y:S02]  /*7000*/  IMAD.U32 R10, RZ, RZ, UR4 ;  /* 0x00000004ff0a7e24 */ /* 0x000fe4000f8e00ff */
[----:B------:R-:W-:Y:S07]  /*7010*/  LEPC R20, `(.L_x_99) ;  /* 0x000000001014794e */ /* 0x000fee0000000000 */
[----:B--2---:R-:W-:Y:S05]  /*7020*/  CALL.ABS.NOINC R2 ;  /* 0x0000000002007343 */ /* 0x004fea0003c00000 */
.L_x_99:
[----:B------:R-:W-:Y:S05]  /*7030*/  BSYNC.RECONVERGENT B6 ;  /* 0x0000000000067941 */ /* 0x000fea0003800200 */
.L_x_98:
[----:B------:R-:W-:Y:S01]  /*7040*/  ISETP.NE.U32.AND P3, PT, R54, RZ, PT ;  /* 0x000000ff3600720c */ /* 0x000fe20003f65070 */
[----:B------:R-:W-:Y:S01]  /*7050*/  UISETP.NE.AND UP2, UPT, UR50, URZ, UPT ;  /* 0x000000ff3200728c */ /* 0x000fe2000bf45270 */
[----:B------:R-:W-:Y:S01]  /*7060*/  ISETP.NE.U32.AND P2, PT, RZ, UR36, PT ;  /* 0x00000024ff007c0c */ /* 0x000fe2000bf45070 */
[----:B------:R-:W-:Y:S01]  /*7070*/  UISETP.NE.U32.AND UP1, UPT, UR38, URZ, UPT ;  /* 0x000000ff2600728c */ /* 0x000fe2000bf25070 */
[----:B------:R-:W-:Y:S01]  /*7080*/  ISETP.NE.AND.EX P3, PT, R55, RZ, PT, P3 ;  /* 0x000000ff3700720c */ /* 0x000fe20003f65330 */
[----:B------:R-:W-:Y:S01]  /*7090*/  UPLOP3.LUT UP0, UPT, UPT, UPT, UPT, 0x40, 0x4 ;  /* 0x000000000004789c */ /* 0x000fe20003f0e870 */
[----:B------:R-:W-:Y:S01]  /*70a0*/  ISETP.NE.AND.EX P2, PT, RZ, UR37, PT, P2 ;  /* 0x00000025ff007c0c */ /* 0x000fe2000bf45320 */
[----:B------:R-:W-:Y:S01]  /*70b0*/  UISETP.NE.AND.EX UP1, UPT, UR39, URZ, UPT, UP1 ;  /* 0x000000ff2700728c */ /* 0x000fe2000bf25310 */
[----:B------:R-:W-:Y:S04]  /*70c0*/  PLOP3.LUT P4, PT, PT, PT, UP2, 0x80, 0x8 ;  /* 0x000000000008781c */ /* 0x000fe80003f8f028 */
[----:B------:R-:W-:Y:S01]  /*70d0*/  P2R R81, PR, RZ, 0x10 ;  /* 0x00000010ff517803 */ /* 0x000fe20000000000 */
[----:B------:R-:W-:Y:S06]  /*70e0*/  @UP2 UPLOP3.LUT UP0, UPT, UPT, UPT, UP1, 0x80, 0x8 ;  /* 0x000000000008289c */ /* 0x000fec0003f0f010 */
[----:B------:R-:W-:Y:S01]  /*70f0*/  PLOP3.LUT P0, PT, PT, PT, UP0, 0x80, 0x8 ;  /* 0x000000000008781c */ /* 0x000fe20003f0f008 */
[----:B------:R-:W-:Y:S01]  /*7100*/  @!UPT UIADD3 URZ, UPT, UPT, URZ, URZ, URZ ;  /* 0x000000fffffff290 */ /* 0x000fe2000fffe0ff */
[----:B------:R-:W-:Y:S11]  /*7110*/  BRA.U !UP1, `(.L_x_101) ;  /* 0x0000000109387547 */ /* 0x000ff6000b800000 */
[----:B------:R-:W-:Y:S01]  /*7120*/  UISETP.NE.U32.AND UP0, UPT, UR36, URZ, UPT ;  /* 0x000000ff2400728c */ /* 0x000fe2000bf05070 */
[----:B------:R-:W-:Y:S02]  /*7130*/  HFMA2 R0, -RZ, RZ, 0, 5.9604644775390625e-08 ;  /* 0x00000001ff007431 */ /* 0x000fe400000001ff */
[----:B------:R-:W-:Y:S01]  /*7140*/  IMAD.MOV.U32 R59, RZ, RZ, 0x1 ;  /* 0x00000001ff3b7424 */ /* 0x000fe200078e00ff */
[----:B------:R-:W-:Y:S06]  /*7150*/  UISETP.NE.AND.EX UP0, UPT, UR37, URZ, UPT, UP0 ;  /* 0x000000ff2500728c */ /* 0x000fec000bf05300 */
[----:B------:R-:W-:Y:S05]  /*7160*/  PLOP3.LUT P1, PT, PT, PT, UP0, 0x80, 0x8 ;  /* 0x000000000008781c */ /* 0x000fea0003f2f008 */
[----:B------:R-:W1:Y:S01]  /*7170*/  @UP0 LDCU.64 UR6, c[0x0][0x988] ;  /* 0x00013100ff0607ac */ /* 0x000e620008000a00 */
[----:B------:R-:W-:Y:S07]  /*7180*/  @UP0 UIMAD UR4, UR48, UR38, URZ ;  /* 0x00000026300402a4 */ /* 0x000fee000f8e02ff */
[----:B------:R-:W-:Y:S01]  /*7190*/  @!P1 PRMT R59, R0, 0x7610, R59 ;  /* 0x00007610003b9816 */ /* 0x000fe2000000003b */
[----:B-1----:R-:W-:Y:S03]  /*71a0*/  @UP0 UIMAD.WIDE UR6, UR4, 0x4, UR6 ;  /* 0x00000004040608a5 */ /* 0x002fe6000f8e0206 */
[----:B------:R-:W1:Y:S03]  /*71b0*/  @!UP0 LDCU UR4, c[0x0][0x980] ;  /* 0x00013000ff0487ac */ /* 0x000e660008000800 */
[----:B------:R-:W-:Y:S01]  /*71c0*/  IMAD.U32 R2, RZ, RZ, UR6 ;  /* 0x00000006ff027e24 */ /* 0x000fe2000f8e00ff */
[----:B------:R-:W-:Y:S05]  /*71d0*/  MOV R3, UR7 ;  /* 0x0000000700037c02 */ /* 0x000fea0008000f00 */
[----:B-----5:R2:W5:Y:S02]  /*71e0*/  @P1 LDG.E R35, desc[UR46][R2.64] ;  /* 0x0000002e02231981 */ /* 0x020564000c1e1900 */
[----:B-12---:R-:W-:Y:S02]  /*71f0*/  @!P1 IMAD.U32 R35, RZ, RZ, UR4 ;  /* 0x00000004ff239e24 */ /* 0x006fe4000f8e00ff */
.L_x_101:
[----:B------:R-:W-:Y:S05]  /*7200*/  @!P3 BRA `(.L_x_102) ;  /* 0x000000000020b947 */ /* 0x000fea0003800000 */
[----:B------:R-:W-:Y:S04]  /*7210*/  ISETP.NE.U32.AND P1, PT, R52, RZ, PT ;  /* 0x000000ff3400720c */ /* 0x000fe80003f25070 */
[----:B------:R-:W-:Y:S11]  /*7220*/  ISETP.NE.AND.EX P1, PT, R53, RZ, PT, P1 ;  /* 0x000000ff3500720c */ /* 0x000ff60003f25310 */
[----:B------:R-:W-:Y:S02]  /*7230*/  @!UPT UIADD3 URZ, UPT, UPT, URZ, URZ, URZ ;  /* 0x000000fffffff290 */ /* 0x000fe4000fffe0ff */
[----:B------:R-:W1:Y:S01]  /*7240*/  @P1 LDC.64 R2, c[0x0][0x9a8] ;  /* 0x00026a00ff021b82 */ /* 0x000e620000000a00 */
[----:B------:R-:W-:Y:S04]  /*7250*/  @P1 IMAD R0, R54, UR48, RZ ;  /* 0x0000003036001c24 */ /* 0x000fe8000f8e02ff */
[----:B-1----:R-:W-:Y:S05]  /*7260*/  @P1 IMAD.WIDE R2, R0, 0x4, R2 ;  /* 0x0000000400021825 */ /* 0x002fea00078e0202 */
[----:B-----5:R1:W5:Y:S02]  /*7270*/  @P1 LDG.E R33, desc[UR46][R2.64] ;  /* 0x0000002e02211981 */ /* 0x020364000c1e1900 */
[----:B-1----:R-:W2:Y:S02]  /*7280*/  @!P1 LDC R33, c[0x0][0x9a0] ;  /* 0x00026800ff219b82 */ /* 0x002ea40000000800 */
.L_x_102:
[----:B-----5:R-:W-:Y:S01]  /*7290*/  FSETP.NEU.AND P1, PT, R35, RZ, PT ;  /* 0x000000ff2300720b */ /* 0x020fe20003f2d000 */
[----:B------:R-:W-:Y:S01]  /*72a0*/  IMAD.SHL.U32 R86, R73, 0x2, RZ ;  /* 0x0000000249567824 */ /* 0x000fe200078e00ff */
[----:B------:R-:W-:Y:S01]  /*72b0*/  SEL R0, RZ, 0xffffffff, P2 ;  /* 0xffffffffff007807 */ /* 0x000fe20001000000 */
[----:B------:R-:W-:Y:S01]  /*72c0*/  BSSY B1, `(.L_x_103) ;  /* 0x000002c000017945 */ /* 0x000fe20003800000 */
[----:B------:R-:W-:Y:S01]  /*72d0*/  @P4 LOP3.LUT P2, RZ, R59, 0xff, RZ, 0xc0, !PT ;  /* 0x000000ff3bff4812 */ /* 0x000fe2000784c0ff */
[----:B------:R-:W-:Y:S01]  /*72e0*/  VIADD R83, R86, UR51 ;  /* 0x0000003356537c36 */ /* 0x000fe20008000000 */
[----:B------:R-:W-:Y:S01]  /*72f0*/  @P4 SEL R5, RZ, 0xffffffff, P1 ;  /* 0xffffffffff054807 */ /* 0x000fe20000800000 */
[----:B------:R-:W-:Y:S01]  /*7300*/  IMAD.MOV.U32 R85, RZ, RZ, 0x1 ;  /* 0x00000001ff557424 */ /* 0x000fe200078e00ff */
[----:B------:R-:W-:Y:S01]  /*7310*/  LOP3.LUT R72, R72, 0x1, RZ, 0x3c, !PT ;  /* 0x0000000148487812 */ /* 0x000fe200078e3cff */
[----:B------:R-:W-:Y:S01]  /*7320*/  IMAD.IADD R34, R32, 0x1, R17 ;  /* 0x0000000120227824 */ /* 0x000fe200078e0211 */
[----:B------:R-:W-:Y:S01]  /*7330*/  @P0 SEL R5, R0, R5, !P2 ;  /* 0x0000000500050207 */ /* 0x000fe20005000000 */
[----:B------:R-:W-:Y:S01]  /*7340*/  IMAD.MOV.U32 R39, RZ, RZ, RZ ;  /* 0x000000ffff277224 */ /* 0x000fe200078e00ff */
[----:B------:R-:W-:Y:S02]  /*7350*/  LEA R84, R30, UR51, 0x3 ;  /* 0x000000331e547c11 */ /* 0x000fe4000f8e18ff */
[----:B------:R-:W-:Y:S02]  /*7360*/  CS2R R50, SRZ ;  /* 0x0000000000327805 */ /* 0x000fe4000001ff00 */
[----:B------:R-:W-:Y:S02]  /*7370*/  @P4 LOP3.LUT R80, R5, 0x1, RZ, 0xc0, !PT ;  /* 0x0000000105504812 */ /* 0x000fe400078ec0ff */
[----:B------:R-:W-:Y:S02]  /*7380*/  CS2R R48, SRZ ;  /* 0x0000000000307805 */ /* 0x000fe4000001ff00 */
[----:B------:R-:W-:Y:S02]  /*7390*/  SHF.L.U32 R3, R71, 0x1f, RZ ;  /* 0x0000001f47037819 */ /* 0x000fe400000006ff */
[----:B------:R-:W-:Y:S02]  /*73a0*/  CS2R R42, SRZ ;  /* 0x00000000002a7805 */ /* 0x000fe4000001ff00 */
[----:B------:R-:W-:Y:S02]  /*73b0*/  ISETP.NE.U32.OR P5, PT, R80, 0x1, !P4 ;  /* 0x000000015000780c */ /* 0x000fe400067a5470 */
[----:B------:R-:W-:Y:S02]  /*73c0*/  CS2R R40, SRZ ;  /* 0x0000000000287805 */ /* 0x000fe4000001ff00 */
[----:B------:R-:W-:Y:S01]  /*73d0*/  PLOP3.LUT P0, PT, PT, PT, UP1, 0x80, 0x8 ;  /* 0x000000000008781c */ /* 0x000fe20003f0f018 */
[----:B------:R-:W-:Y:S01]  /*73e0*/  IMAD.IADD R82, R78, 0x1, R83 ;  /* 0x000000014e527824 */ /* 0x000fe200078e0253 */
[----:B------:R-:W-:Y:S02]  /*73f0*/  LOP3.LUT P2, R79, R59, 0xff, RZ, 0xc0, !PT ;  /* 0x000000ff3b4f7812 */ /* 0x000fe4000784c0ff */
[----:B------:R-:W-:Y:S05]  /*7400*/  SEL R87, RZ, 0xffffffff, P1 ;  /* 0xffffffffff577807 */ /* 0x000fea0000800000 */
[----:B------:R-:W-:Y:S04]  /*7410*/  @P5 SHF.L.U32 R2, R72, 0x1f, RZ ;  /* 0x0000001f48025819 */ /* 0x000fe800000006ff */
[----:B------:R-:W-:Y:S01]  /*7420*/  @P0 SEL R87, R0, R87, !P2 ;  /* 0x0000005700570207 */ /* 0x000fe20005000000 */
[----:B------:R-:W1:Y:S03]  /*7430*/  @P5 SYNCS.PHASECHK.TRANS64.TRYWAIT P4, [UR51+0x110], R2 ;  /* 0x00011002ff0055a7 */ /* 0x000e660008081133 */
[----:B------:R-:W-:Y:S01]  /*7440*/  LOP3.LUT R87, R87, 0x1, RZ, 0xc0, !PT ;  /* 0x0000000157577812 */ /* 0x000fe200078ec0ff */
[----:B------:R3:W4:Y:S01]  /*7450*/  SYNCS.PHASECHK.TRANS64.TRYWAIT P3, [R84+URZ+0x170], R3 ;  /* 0x00017003540075a7 */ /* 0x00072200080611ff */
[----:B-1----:R-:W-:Y:S01]  /*7460*/  @P5 SEL R85, RZ, 0x1, !P4 ;  /* 0x00000001ff555807 */ /* 0x002fe20006000000 */
[----:B---3--:R-:W-:Y:S06]  /*7470*/  @!P5 BRA `(.L_x_104) ;  /* 0x000000000040d947 */ /* 0x008fec0003800000 */
[----:B------:R-:W-:Y:S01]  /*7480*/  ISETP.NE.AND P1, PT, R85, RZ, PT ;  /* 0x000000ff5500720c */ /* 0x000fe20003f25270 */
[----:B------:R-:W-:Y:S01]  /*7490*/  BSSY B0, `(.L_x_105) ;  /* 0x000000a000007945 */ /* 0x000fe20003800000 */
[----:B------:R-:W-:Y:S01]  /*74a0*/  ISETP.NE.U32.AND P0, PT, R87, 0x1, PT ;  /* 0x000000015700780c */ /* 0x000fe20003f05070 */
[----:B------:R-:W-:Y:S01]  /*74b0*/  IMAD.MOV.U32 R50, RZ, RZ, RZ ;  /* 0x000000ffff327224 */ /* 0x000fe200078e00ff */
[----:B------:R-:W-:Y:S02]  /*74c0*/  CS2R R42, SRZ ;  /* 0x00000000002a7805 */ /* 0x000fe4000001ff00 */
[----:B------:R-:W-:Y:S02]  /*74d0*/  CS2R R40, SRZ ;  /* 0x0000000000287805 */ /* 0x000fe4000001ff00 */
[----:B------:R-:W-:Y:S05]  /*74e0*/  CS2R R48, SRZ ;  /* 0x0000000000307805 */ /* 0x000fea000001ff00 */
[----:B------:R-:W-:Y:S05]  /*74f0*/  @P1 BRA `(.L_x_106) ;  /* 0x00000000000c1947 */ /* 0x000fea0003800000 */
[----:B------:R-:W-:Y:S04]  /*7500*/  SHF.L.U32 R5, R72, 0x1f, RZ ;  /* 0x0000001f48057819 */ /* 0x000fe800000006ff */
[----:B------:R-:W1:Y:S02]  /*7510*/  SYNCS.PHASECHK.TRANS64.TRYWAIT P1, [UR51+0x110], R5 ;  /* 0x00011005ff0075a7 */ /* 0x000e640008021133 */
[----:B-1----:R-:W-:Y:S05]  /*7520*/  @!P1 BRA `(.L_x_107) ;  /* 0x0000003000489947 */ /* 0x002fea0003800000 */
.L_x_106:
[----:B------:R-:W-:Y:S05]  /*7530*/  BSYNC B0 ;  /* 0x0000000000007941 */ /* 0x000fea0003800000 */
.L_x_105:
[----:B------:R-:W-:Y:S05]  /*7540*/  @P0 WARPSYNC.ALL ;  /* 0x0000000000000948 */ /* 0x000fea0003800000 */
[----:B------:R3:W1:Y:S01]  /*7550*/  @P0 LDSM.16.M88.4 R40, [R86+UR51+0x200] ;  /* 0x000200335628083b */ /* 0x0006620008000200 */
[----:B------:R-:W-:Y:S03]  /*7560*/  HFMA2 R39, -RZ, RZ, 0, 5.9604644775390625e-08 ;  /* 0x00000001ff277431 */ /* 0x000fe600000001ff */
[----:B------:R3:W1:Y:S02]  /*7570*/  @P0 LDSM.16.M88.4 R48, [R82+0x200] ;  /* 0x000200005230083b */ /* 0x0006640000000200 */
.L_x_104:
[----:B------:R-:W-:Y:S05]  /*7580*/  BSYNC B1 ;  /* 0x0000000000017941 */ /* 0x000fea0003800000 */
.L_x_103:
[----:B-1----:R-:W-:Y:S04]  /*7590*/  SHF.R.U32.HI R0, RZ, 0x15, R34 ;  /* 0x00000015ff007819 */ /* 0x002fe80000011622 */
[----:B------:R-:W-:Y:S01]  /*75a0*/  LOP3.LUT P0, RZ, R0, 0x3, R75, 0x48, !PT ;  /* 0x0000000300ff7812 */ /* 0x000fe2000780484b */
[----:B------:R-:W-:Y:S01]  /*75b0*/  @!UPT UIADD3 URZ, UPT, UPT, URZ, URZ, URZ ;  /* 0x000000fffffff290 */ /* 0x000fe2000fffe0ff */
[----:B----4-:R-:W-:Y:S11]  /*75c0*/  @P3 BRA `(.L_x_108) ;  /* 0x0000000000083947 */ /* 0x010ff60003800000 */
[----:B------:R-:W1:Y:S02]  /*75d0*/  SYNCS.PHASECHK.TRANS64.TRYWAIT P1, [R84+URZ+0x170], R3 ;  /* 0x00017003540075a7 */ /* 0x000e6400080211ff */
[----:B-1----:R-:W-:Y:S05]  /*75e0*/  @!P1 BRA `(.L_x_109) ;  /* 0x0000003000309947 */ /* 0x002fea0003800000 */
.L_x_108:
[----:B------:R-:W-:Y:S05]  /*75f0*/  @!P0 BRA `(.L_x_110) ;  /* 0x0000000000408947 */ /* 0x000fea0003800000 */
[----:B------:R-:W4:Y:S01]  /*7600*/  LDCU.64 UR8, c[0x4][0x70] ;  /* 0x01000e00ff0877ac */ /* 0x000f220008000a00 */
[----:B-1----:R-:W-:Y:S01]  /*7610*/  MOV R3, 0x0 ;  /* 0x0000000000037802 */ /* 0x002fe20000000f00 */
[----:B------:R-:W-:Y:S02]  /*7620*/  HFMA2 R12, -RZ, RZ, 0, 5.9604644775390625e-08 ;  /* 0x00000001ff0c7431 */ /* 0x000fe400000001ff */
[----:B------:R-:W-:Y:S02]  /*7630*/  IMAD.MOV.U32 R8, RZ, RZ, 0x192 ;  /* 0x00000192ff087424 */ /* 0x000fe400078e00ff */
[----:B------:R-:W-:Y:S01]  /*7640*/  IMAD.MOV.U32 R13, RZ, RZ, RZ ;  /* 0x000000ffff0d7224 */ /* 0x000fe200078e00ff */
[----:B------:R-:W1:Y:S01]  /*7650*/  LDCU.64 UR6, c[0x4][0x78] ;  /* 0x01000f00ff0677ac */ /* 0x000e620008000a00 */
[----:B------:R-:W2:Y:S01]  /*7660*/  LDC.64 R2, c[0x4][R3] ;  /* 0x0100000003027b82 */ /* 0x000ea20000000a00 */
[----:B------:R-:W5:Y:S01]  /*7670*/  LDCU.64 UR4, c[0x4][0x10] ;  /* 0x01000200ff0477ac */ /* 0x000f620008000a00 */
[----:B----4-:R-:W-:Y:S01]  /*7680*/  MOV R5, UR9 ;  /* 0x0000000900057c02 */ /* 0x010fe20008000f00 */
[----:B------:R-:W-:Y:S01]  /*7690*/  IMAD.U32 R4, RZ, RZ, UR8 ;  /* 0x00000008ff047e24 */ /* 0x000fe2000f8e00ff */
[----:B-1----:R-:W-:Y:S01]  /*76a0*/  MOV R7, UR7 ;  /* 0x0000000700077c02 */ /* 0x002fe20008000f00 */
[----:B------:R-:W-:Y:S01]  /*76b0*/  IMAD.U32 R6, RZ, RZ, UR6 ;  /* 0x00000006ff067e24 */ /* 0x000fe2000f8e00ff */
[----:B-----5:R-:W-:Y:S01]  /*76c0*/  MOV R11, UR5 ;  /* 0x00000005000b7c02 */ /* 0x020fe20008000f00 */
[----:B------:R-:W-:Y:S02]  /*76d0*/  IMAD.U32 R10, RZ, RZ, UR4 ;  /* 0x00000004ff0a7e24 */ /* 0x000fe4000f8e00ff */
[----:B------:R-:W-:Y:S07]  /*76e0*/  LEPC R20, `(.L_x_110) ;  /* 0x000000001014794e */ /* 0x000fee0000000000 */
[----:B--23--:R-:W-:Y:S05]  /*76f0*/  CALL.ABS.NOINC R2 ;  /* 0x0000000002007343 */ /* 0x00cfea0003c00000 */
.L_x_110:
[----:B------:R-:W-:Y:S01]  /*7700*/  SHF.L.U32 R20, R40, 0x10, RZ ;  /* 0x0000001028147819 */ /* 0x000fe200000006ff */
[----:B------:R-:W-:Y:S05]  /*7710*/  WARPSYNC.ALL ;  /* 0x0000000000007948 */ /* 0x000fea0003800000 */
[----:B------:R-:W-:Y:S01]  /*7720*/  R2UR UR4, R34 ;  /* 0x00000000220472ca */ /* 0x000fe200000e0000 */
[----:B------:R-:W-:Y:S01]  /*7730*/  BSSY.RECONVERGENT B0, `(.L_x_111) ;  /* 0x0000050000007945 */ /* 0x000fe20003800200 */
[----:B------:R-:W-:Y:S02]  /*7740*/  LOP3.LUT R21, R40, 0xffff0000, RZ, 0xc0, !PT ;  /* 0xffff000028157812 */ /* 0x000fe400078ec0ff */
[C---:B------:R-:W-:Y:S02]  /*7750*/  SHF.L.U32 R36, R41.reuse, 0x10, RZ ;  /* 0x0000001029247819 */ /* 0x040fe400000006ff */
[----:B------:R-:W-:Y:S02]  /*7760*/  LOP3.LUT R38, R41, 0xffff0000, RZ, 0xc0, !PT ;  /* 0xffff000029267812 */ /* 0x000fe400078ec0ff */
[----:B------:R-:W-:Y:S02]  /*7770*/  SHF.L.U32 R37, R49, 0x10, RZ ;  /* 0x0000001031257819 */ /* 0x000fe400000006ff */
[----:B------:R-:W-:Y:S02]  /*7780*/  ISETP.NE.AND P1, PT, R74, RZ, PT ;  /* 0x000000ff4a00720c */ /* 0x000fe40003f25270 */
[----:B------:R-:W-:Y:S01]  /*7790*/  ISETP.NE.AND P6, PT, R81, RZ, PT ;  /* 0x000000ff5100720c */ /* 0x000fe20003fc5270 */
[----:B------:R-:W2:Y:S03]  /*77a0*/  LDTM.16dp256bit.x4 R4, tmem[UR4] ;  /* 0x00000004000479ee */ /* 0x000ea60008120000 */
[----:B------:R-:W-:Y:S01]  /*77b0*/  ISETP.NE.U32.OR P0, PT, R80, 0x1, !P6 ;  /* 0x000000015000780c */ /* 0x000fe20007705470 */
[C---:B--2---:R-:W-:Y:S01]  /*77c0*/  FMUL R0, R33.reuse, R4 ;  /* 0x0000000421007220 */ /* 0x044fe20000400000 */
[C---:B------:R-:W-:Y:S01]  /*77d0*/  FMUL R2, R33.reuse, R5 ;  /* 0x0000000521027220 */ /* 0x040fe20000400000 */
[C---:B-1----:R-:W-:Y:S01]  /*77e0*/  FMUL R3, R33.reuse, R6 ;  /* 0x0000000621037220 */ /* 0x042fe20000400000 */
[----:B------:R-:W-:Y:S01]  /*77f0*/  FMUL R7, R33, R7 ;  /* 0x0000000721077220 */ /* 0x000fe20000400000 */
[C---:B------:R-:W-:Y:S01]  /*7800*/  FFMA R0, R35.reuse, R20, R0 ;  /* 0x0000001423007223 */ /* 0x040fe20000000000 */
[C---:B------:R-:W-:Y:S01]  /*7810*/  SHF.L.U32 R20, R42.reuse, 0x10, RZ ;  /* 0x000000102a147819 */ /* 0x040fe200000006ff */
[----:B------:R-:W-:Y:S01]  /*7820*/  FFMA R2, R35, R21, R2 ;  /* 0x0000001523027223 */ /* 0x000fe20000000002 */
[----:B------:R-:W-:Y:S01]  /*7830*/  SHF.L.U32 R21, R43, 0x10, RZ ;  /* 0x000000102b157819 */ /* 0x000fe200000006ff */
[----:B------:R-:W-:Y:S01]  /*7840*/  FFMA R3, R35, R36, R3 ;  /* 0x0000002423037223 */ /* 0x000fe20000000003 */
[----:B------:R-:W-:Y:S01]  /*7850*/  LOP3.LUT R36, R42, 0xffff0000, RZ, 0xc0, !PT ;  /* 0xffff00002a247812 */ /* 0x000fe200078ec0ff */
[C---:B------:R-:W-:Y:S01]  /*7860*/  FMUL R4, R33.reuse, R8 ;  /* 0x0000000821047220 */ /* 0x040fe20000400000 */
[----:B------:R-:W-:Y:S01]  /*7870*/  F2FP.BF16.F32.PACK_AB R44, R2, R0 ;  /* 0x00000000022c723e */ /* 0x000fe200000010ff */
[C---:B------:R-:W-:Y:S01]  /*7880*/  FMUL R5, R33.reuse, R9 ;  /* 0x0000000921057220 */ /* 0x040fe20000400000 */
[----:B------:R-:W-:Y:S01]  /*7890*/  FMUL R6, R33, R10 ;  /* 0x0000000a21067220 */ /* 0x000fe20000400000 */
[----:B------:R-:W-:Y:S01]  /*78a0*/  FFMA R7, R35, R38, R7 ;  /* 0x0000002623077223 */ /* 0x000fe20000000007 */
[----:B------:R-:W-:Y:S01]  /*78b0*/  LOP3.LUT R38, R51, 0xffff0000, RZ, 0xc0, !PT ;  /* 0xffff000033267812 */ /* 0x000fe200078ec0ff */
[----:B------:R-:W-:Y:S01]  /*78c0*/  FFMA R4, R35, R20, R4 ;  /* 0x0000001423047223 */ /* 0x000fe20000000004 */
[----:B------:R-:W-:Y:S01]  /*78d0*/  LOP3.LUT R20, R43, 0xffff0000, RZ, 0xc0, !PT ;  /* 0xffff00002b147812 */ /* 0x000fe200078ec0ff */
[C---:B------:R-:W-:Y:S01]  /*78e0*/  FFMA R5, R35.reuse, R36, R5 ;  /* 0x0000002423057223 */ /* 0x040fe20000000005 */
[C---:B------:R-:W-:Y:S01]  /*78f0*/  LOP3.LUT R36, R48.reuse, 0xffff0000, RZ, 0xc0, !PT ;  /* 0xffff000030247812 */ /* 0x040fe200078ec0ff */
[----:B------:R-:W-:Y:S01]  /*7900*/  FFMA R6, R35, R21, R6 ;  /* 0x0000001523067223 */ /* 0x000fe20000000006 */
[----:B------:R-:W-:Y:S01]  /*7910*/  SHF.L.U32 R21, R48, 0x10, RZ ;  /* 0x0000001030157819 */ /* 0x000fe200000006ff */
[----:B------:R-:W-:Y:S01]  /*7920*/  FMUL R11, R33, R11 ;  /* 0x0000000b210b7220 */ /* 0x000fe20000400000 */
[----:B------:R-:W-:Y:S01]  /*7930*/  F2FP.BF16.F32.PACK_AB R45, R7, R3 ;  /* 0x00000003072d723e */ /* 0x000fe200000010ff */
[C---:B------:R-:W-:Y:S01]  /*7940*/  FMUL R8, R33.reuse, R12 ;  /* 0x0000000c21087220 */ /* 0x040fe20000400000 */
[C---:B------:R-:W-:Y:S01]  /*7950*/  FMUL R9, R33.reuse, R13 ;  /* 0x0000000d21097220 */ /* 0x040fe20000400000 */
[----:B------:R-:W-:Y:S01]  /*7960*/  FMUL R10, R33, R14 ;  /* 0x0000000e210a7220 */ /* 0x000fe20000400000 */
[C---:B------:R-:W-:Y:S01]  /*7970*/  FFMA R11, R35.reuse, R20, R11 ;  /* 0x00000014230b7223 */ /* 0x040fe2000000000b */
[----:B------:R-:W-:Y:S01]  /*7980*/  FFMA R8, R35, R21, R8 ;  /* 0x0000001523087223 */ /* 0x000fe20000000008 */
[----:B------:R-:W-:Y:S01]  /*7990*/  LOP3.LUT R20, R49, 0xffff0000, RZ, 0xc0, !PT ;  /* 0xffff000031147812 */ /* 0x000fe200078ec0ff */
[----:B------:R-:W-:Y:S01]  /*79a0*/  FFMA R9, R35, R36, R9 ;  /* 0x0000002423097223 */ /* 0x000fe20000000009 */
[----:B------:R-:W-:Y:S01]  /*79b0*/  FMUL R15, R33, R15 ;  /* 0x0000000f210f7220 */ /* 0x000fe20000400000 */
[C---:B------:R-:W-:Y:S01]  /*79c0*/  SHF.L.U32 R21, R50.reuse, 0x10, RZ ;  /* 0x0000001032157819 */ /* 0x040fe200000006ff */
[----:B------:R-:W-:Y:S01]  /*79d0*/  FFMA R10, R35, R37, R10 ;  /* 0x00000025230a7223 */ /* 0x000fe2000000000a */
[C---:B------:R-:W-:Y:S01]  /*79e0*/  FMUL R12, R33.reuse, R16 ;  /* 0x00000010210c7220 */ /* 0x040fe20000400000 */
[----:B------:R-:W-:Y:S01]  /*79f0*/  LOP3.LUT R36, R50, 0xffff0000, RZ, 0xc0, !PT ;  /* 0xffff000032247812 */ /* 0x000fe200078ec0ff */
[----:B------:R-:W-:Y:S01]  /*7a00*/  FMUL R13, R33, R17 ;  /* 0x00000011210d7220 */ /* 0x000fe20000400000 */
[----:B------:R-:W-:Y:S01]  /*7a10*/  SHF.L.U32 R37, R51, 0x10, RZ ;  /* 0x0000001033257819 */ /* 0x000fe200000006ff */
[----:B------:R-:W-:Y:S01]  /*7a20*/  FMUL R14, R33, R18 ;  /* 0x00000012210e7220 */ /* 0x000fe20000400000 */
[----:B------:R-:W-:Y:S01]  /*7a30*/  FFMA R15, R35, R20, R15 ;  /* 0x00000014230f7223 */ /* 0x000fe2000000000f */
[----:B------:R-:W-:Y:S01]  /*7a40*/  FMUL R19, R33, R19 ;  /* 0x0000001321137220 */ /* 0x000fe20000400000 */
[C---:B------:R-:W-:Y:S01]  /*7a50*/  FFMA R12, R35.reuse, R21, R12 ;  /* 0x00000015230c7223 */ /* 0x040fe2000000000c */
[C---:B------:R-:W-:Y:S01]  /*7a60*/  FFMA R13, R35.reuse, R36, R13 ;  /* 0x00000024230d7223 */ /* 0x040fe2000000000d */
[C---:B------:R-:W-:Y:S01]  /*7a70*/  FFMA R14, R35.reuse, R37, R14 ;  /* 0x00000025230e7223 */ /* 0x040fe2000000000e */
[----:B------:R-:W-:Y:S01]  /*7a80*/  FFMA R19, R35, R38, R19 ;  /* 0x0000002623137223 */ /* 0x000fe20000000013 */
[----:B------:R-:W-:Y:S02]  /*7a90*/  F2FP.BF16.F32.PACK_AB R46, R5, R4 ;  /* 0x00000004052e723e */ /* 0x000fe400000010ff */
[----:B------:R-:W-:Y:S02]  /*7aa0*/  F2FP.BF16.F32.PACK_AB R47, R11, R6 ;  /* 0x000000060b2f723e */ /* 0x000fe400000010ff */
[----:B------:R-:W-:Y:S02]  /*7ab0*/  F2FP.BF16.F32.PACK_AB R88, R9, R8 ;  /* 0x000000080958723e */ /* 0x000fe400000010ff */
[----:B------:R-:W-:Y:S01]  /*7ac0*/  F2FP.BF16.F32.PACK_AB R89, R15, R10 ;  /* 0x0000000a0f59723e */ /* 0x000fe200000010ff */
[----:B------:R1:W-:Y:S01]  /*7ad0*/  STSM.16.M88.4 [R83+0x200], R44 ;  /* 0x0002002c53007844 */ /* 0x0003e20000000200 */
[----:B------:R-:W-:Y:S02]  /*7ae0*/  F2FP.BF16.F32.PACK_AB R90, R13, R12 ;  /* 0x0000000c0d5a723e */ /* 0x000fe400000010ff */
[----:B------:R-:W-:Y:S05]  /*7af0*/  F2FP.BF16.F32.PACK_AB R91, R19, R14 ;  /* 0x0000000e135b723e */ /* 0x000fea00000010ff */
[----:B------:R1:W-:Y:S01]  /*7b00*/  STSM.16.M88.4 [R82+0x200], R88 ;  /* 0x0002005852007844 */ /* 0x0003e20000000200 */
[----:B------:R-:W-:Y:S01]  /*7b10*/  @!PT LDS RZ, [RZ] ;  /* 0x00000000fffff984 */ /* 0x000fe20000000800 */
[----:B------:R-:W-:Y:S01]  /*7b20*/  @!PT LDS RZ, [RZ] ;  /* 0x00000000fffff984 */ /* 0x000fe20000000800 */
[----:B------:R-:W-:Y:S01]  /*7b30*/  @!PT LDS RZ, [RZ] ;  /* 0x00000000fffff984 */ /* 0x000fe20000000800 */
[----:B------:R-:W-:Y:S01]  /*7b40*/  @!PT LDS RZ, [RZ] ;  /* 0x00000000fffff984 */ /* 0x000fe20000000800 */
[----:B------:R2:W-:Y:S07]  /*7b50*/  MEMBAR.ALL.CTA ;  /* 0x0000000000007992 */ /* 0x0005ee0000008000 */
[----:B--2---:R-:W2:Y:S02]  /*7b60*/  FENCE.VIEW.ASYNC.S ;  /* 0x00000000000073c6 */ /* 0x004ea40000000000 */
[----:B--2---:R-:W-:Y:S06]  /*7b70*/  BAR.SYNC.DEFER_BLOCKING 0x1, 0x80 ;  /* 0x0042000000007b1d */ /* 0x004fec0000010000 */
[----:B------:R-:W-:Y:S05]  /*7b80*/  @P1 BRA `(.L_x_112) ;  /* 0x0000000000281947 */ /* 0x000fea0003800000 */
[----:B------:R-:W-:Y:S02]  /*7b90*/  UIADD3 UR6, UPT, UPT, UR51, 0x200, URZ ;  /* 0x0000020033067890 */ /* 0x000fe4000fffe0ff */
[----:B------:R-:W-:Y:S01]  /*7ba0*/  UIADD3 UR4, UP0, UPT, UR56, 0x780, URZ ;  /* 0x0000078038047890 */ /* 0x000fe2000ff1e0ff */
[----:B------:R-:W-:Y:S03]  /*7bb0*/  UMOV UR41, UR52 ;  /* 0x0000003400297c82 */ /* 0x000fe60008000000 */
[----:B------:R-:W-:Y:S01]  /*7bc0*/  MOV R76, UR6 ;  /* 0x00000006004c7c02 */ /* 0x000fe20008000f00 */
[----:B------:R-:W-:Y:S03]  /*7bd0*/  UIADD3.X UR5, UPT, UPT, URZ, UR57, URZ, UP0, !UPT ;  /* 0x00000039ff057290 */ /* 0x000fe600087fe4ff */
[----:B------:R-:W-:Y:S11]  /*7be0*/  R2UR UR40, R76 ;  /* 0x000000004c2872ca */ /* 0x000ff600000e0000 */
[----:B------:R-:W-:Y:S02]  /*7bf0*/  @!UPT UIADD3 URZ, UPT, UPT, URZ, URZ, URZ ;  /* 0x000000fffffff290 */ /* 0x000fe4000fffe0ff */
[----:B------:R2:W-:Y:S01]  /*7c00*/  UTMASTG.5D [UR40], [UR4] ;  /* 0x00000028040073b5 */ /* 0x0005e20008020000 */
[----:B------:R0:W-:Y:S01]  /*7c10*/  UTMACMDFLUSH ;  /* 0x00000000000079b7 */ /* 0x0001e20000000000 */
[----:B--2---:R-:W-:Y:S04]  /*7c20*/  DEPBAR.LE SB0, 0x1 ;  /* 0x000080400000791a */ /* 0x004fe80000000000 */
.L_x_112:
[----:B------:R-:W-:Y:S05]  /*7c30*/  BSYNC.RECONVERGENT B0 ;  /* 0x0000000000007941 */ /* 0x000fea0003800200 */
.L_x_111:
[----:B------:R-:W-:Y:S01]  /*7c40*/  BAR.SYNC.DEFER_BLOCKING 0x1, 0x80 ;  /* 0x0042000000007b1d */ /* 0x000fe20000010000 */
[----:B------:R-:W-:Y:S01]  /*7c50*/  LEA R4, R39, UR51, 0x3 ;  /* 0x0000003327047c11 */ /* 0x000fe2000f8e18ff */
[----:B------:R-:W-:Y:S01]  /*7c60*/  UISETP.NE.AND UP0, UPT, UR54, URZ, UPT ;  /* 0x000000ff3600728c */ /* 0x000fe2000bf05270 */
[----:B------:R-:W-:Y:S08]  /*7c70*/  @P0 SHF.L.U32 R3, R72, 0x1f, RZ ;  /* 0x0000001f48030819 */ /* 0x000ff000000006ff */
[----:B------:R-:W-:Y:S05]  /*7c80*/  BRA.U !UP0, `(.L_x_113) ;  /* 0x0000000108287547 */ /* 0x000fea000b800000 */
[----:B------:R-:W2:Y:S01]  /*7c90*/  S2R R0, SR_CgaCtaId ;  /* 0x0000000000007919 */ /* 0x000ea20000008800 */
[----:B------:R-:W-:Y:S01]  /*7ca0*/  ISETP.NE.U32.OR P1, PT, R80, 0x1, !P6 ;  /* 0x000000015000780c */ /* 0x000fe20007725470 */
[----:B------:R-:W-:Y:S01]  /*7cb0*/  IMAD.U32 R2, RZ, RZ, UR55 ;  /* 0x00000037ff027e24 */ /* 0x000fe2000f8e00ff */
[----:B------:R-:W-:Y:S04]  /*7cc0*/  UIADD3 UR55, UPT, UPT, UR55, 0x1, URZ ;  /* 0x0000000137377890 */ /* 0x000fe8000fffe0ff */
[----:B------:R-:W-:Y:S04]  /*7cd0*/  UISETP.NE.AND UP0, UPT, UR55, 0x4, UPT ;  /* 0x000000043700788c */ /* 0x000fe8000bf05270 */
[----:B------:R-:W-:Y:S03]  /*7ce0*/  USEL UR55, UR55, URZ, UP0 ;  /* 0x000000ff37377287 */ /* 0x000fe60008000000 */
[----:B------:R-:W-:Y:S05]  /*7cf0*/  @P1 LEA R2, R2, UR51, 0x3 ;  /* 0x0000003302021c11 */ /* 0x000fea000f8e18ff */
[----:B------:R-:W-:Y:S05]  /*7d00*/  @P1 VIADD R5, R2, 0x130 ;  /* 0x0000013002051836 */ /* 0x000fea0000000000 */
[----:B--2---:R-:W-:Y:S04]  /*7d10*/  @P1 PRMT R0, R0, 0x654, R5 ;  /* 0x0000065400001816 */ /* 0x004fe80000000005 */
[----:B------:R2:W-:Y:S03]  /*7d20*/  @P1 SYNCS.ARRIVE.TRANS64.RED.A1T0 RZ, [R0+URZ], RZ ;  /* 0x000000ff00ff19a7 */ /* 0x0005e600081004ff */
.L_x_113:
[----:B------:R-:W4:Y:S01]  /*7d30*/  @P0 SYNCS.PHASECHK.TRANS64.TRYWAIT P1, [R4+URZ+0x110], R3 ;  /* 0x00011003040005a7 */ /* 0x000f2200080211ff */
[----:B------:R-:W-:Y:S01]  /*7d40*/  BSSY B1, `(.L_x_114) ;  /* 0x0000012000017945 */ /* 0x000fe20003800000 */
[----:B----4-:R-:W-:Y:S03]  /*7d50*/  @P0 SEL R85, RZ, 0x1, !P1 ;  /* 0x00000001ff550807 */ /* 0x010fe60004800000 */
[----:B------:R-:W-:Y:S05]  /*7d60*/  @!P0 BRA `(.L_x_115) ;  /* 0x00000000003c8947 */ /* 0x000fea0003800000 */
[----:B------:R-:W-:Y:S01]  /*7d70*/  ISETP.NE.U32.AND P0, PT, R87, 0x1, PT ;  /* 0x000000015700780c */ /* 0x000fe20003f05070 */
[----:B------:R-:W-:Y:S01]  /*7d80*/  BSSY B0, `(.L_x_116) ;  /* 0x0000008000007945 */ /* 0x000fe20003800000 */
[----:B------:R-:W-:Y:S11]  /*7d90*/  ISETP.NE.AND P1, PT, R85, RZ, PT ;  /* 0x000000ff5500720c */ /* 0x000ff60003f25270 */
[----:B--2---:R-:W-:Y:S04]  /*7da0*/  @P0 IMAD R0, R39, 0x1000, R86 ;  /* 0x0000100027000824 */ /* 0x004fe800078e0256 */
[----:B------:R-:W-:Y:S01]  /*7db0*/  @P0 VIADD R5, R0, UR51 ;  /* 0x0000003300050c36 */ /* 0x000fe20008000000 */
[----:B------:R-:W-:Y:S06]  /*7dc0*/  @P1 BRA `(.L_x_117) ;  /* 0x00000000000c1947 */ /* 0x000fec0003800000 */
[----:B------:R-:W-:Y:S04]  /*7dd0*/  SHF.L.U32 R3, R72, 0x1f, RZ ;  /* 0x0000001f48037819 */ /* 0x000fe800000006ff */
[----:B------:R-:W2:Y:S02]  /*7de0*/  SYNCS.PHASECHK.TRANS64.TRYWAIT P1, [R4+URZ+0x110], R3 ;  /* 0x00011003040075a7 */ /* 0x000ea400080211ff */
[----:B--2---:R-:W-:Y:S05]  /*7df0*/  @!P1 BRA `(.L_x_118) ;  /* 0x0000002800409947 */ /* 0x004fea0003800000 */
.L_x_117:
[----:B------:R-:W-:Y:S05]  /*7e00*/  BSYNC B0 ;  /* 0x0000000000007941 */ /* 0x000fea0003800000 */
.L_x_116:
[----:B------:R-:W-:Y:S01]  /*7e10*/  @P0 IADD3 R5, PT, PT, R78, R5, RZ ;  /* 0x000000054e050210 */ /* 0x000fe20007ffe0ff */
[----:B------:R-:W-:Y:S05]  /*7e20*/  @P0 WARPSYNC.ALL ;  /* 0x0000000000000948 */ /* 0x000fea0003800000 */
[----:B------:R4:W1:Y:S01]  /*7e30*/  @P0 LDSM.16.M88.4 R40, [R0+UR51+0x200] ;  /* 0x000200330028083b */ /* 0x0008620008000200 */
[----:B------:R-:W-:Y:S03]  /*7e40*/  IADD3 R39, PT, PT, R39, 0x1, RZ ;  /* 0x0000000127277810 */ /* 0x000fe60007ffe0ff */
[----:B------:R4:W1:Y:S04]  /*7e50*/  @P0 LDSM.16.M88.4 R48, [R5+0x200] ;  /* 0x000200000530083b */ /* 0x0008680000000200 */
.L_x_115:
[----:B------:R-:W-:Y:S05]  /*7e60*/  BSYNC B1 ;  /* 0x0000000000017941 */ /* 0x000fea0003800000 */
.L_x_114:
[----:B--2-4-:R-:W-:Y:S05]  /*7e70*/  VIADD R0, R34, 0x20 ;  /* 0x0000002022007836 */ /* 0x014fea0000000000 */
[----:B------:R-:W-:Y:S04]  /*7e80*/  SHF.R.U32.HI R0, RZ, 0x15, R0 ;  /* 0x00000015ff007819 */ /* 0x000fe80000011600 */
[----:B------:R-:W-:Y:S11]  /*7e90*/  LOP3.LUT P0, RZ, R0, 0x3, R75, 0x48, !PT ;  /* 0x0000000300ff7812 */ /* 0x000ff6000780484b */
[----:B------:R-:W-:Y:S02]  /*7ea0*/  @!UPT UIADD3 URZ, UPT, UPT, URZ, URZ, URZ ;  /* 0x000000fffffff290 */ /* 0x000fe4000fffe0ff */
[----:B------:R-:W-:Y:S05]  /*7eb0*/  @!P0 BRA `(.L_x_119) ;  /* 0x0000000000408947 */ /* 0x000fea0003800000 */
[----:B------:R-:W2:Y:S01]  /*7ec0*/  LDCU.64 UR8, c[0x4][0x70] ;  /* 0x01000e00ff0877ac */ /* 0x000ea20008000a00 */
[----:B------:R-:W-:Y:S01]  /*7ed0*/  MOV R3, 0x0 ;  /* 0x0000000000037802 */ /* 0x000fe20000000f00 */
[----:B------:R-:W-:Y:S02]  /*7ee0*/  HFMA2 R12, -RZ, RZ, 0, 5.9604644775390625e-08 ;  /* 0x00000001ff0c7431 */ /* 0x000fe400000001ff */
[----:B------:R-:W-:Y:S02]  /*7ef0*/  IMAD.MOV.U32 R8, RZ, RZ, 0x192 ;  /* 0x00000192ff087424 */ /* 0x000fe400078e00ff */
[----:B------:R-:W-:Y:S01]  /*7f00*/  IMAD.MOV.U32 R13, RZ, RZ, RZ ;  /* 0x000000ffff0d7224 */ /* 0x000fe200078e00ff */
[----:B------:R-:W4:Y:S01]  /*7f10*/  LDCU.64 UR6, c[0x4][0x78] ;  /* 0x01000f00ff0677ac */ /* 0x000f220008000a00 */
[----:B------:R-:W1:Y:S01]  /*7f20*/  LDC.64 R2, c[0x4][R3] ;  /* 0x0100000003027b82 */ /* 0x000e620000000a00 */
[----:B------:R-:W5:Y:S01]  /*7f30*/  LDCU.64 UR4, c[0x4][0x10] ;  /* 0x01000200ff0477ac */ /* 0x000f620008000a00 */
[----:B--2---:R-:W-:Y:S01]  /*7f40*/  MOV R5, UR9 ;  /* 0x0000000900057c02 */ /* 0x004fe20008000f00 */
[----:B------:R-:W-:Y:S01]  /*7f50*/  IMAD.U32 R4, RZ, RZ, UR8 ;  /* 0x00000008ff047e24 */ /* 0x000fe2000f8e00ff */
[----:B----4-:R-:W-:Y:S01]  /*7f60*/  MOV R7, UR7 ;  /* 0x0000000700077c02 */ /* 0x010fe20008000f00 */
[----:B------:R-:W-:Y:S01]  /*7f70*/  IMAD.U32 R6, RZ, RZ, UR6 ;  /* 0x00000006ff067e24 */ /* 0x000fe2000f8e00ff */
[----:B-----5:R-:W-:Y:S01]  /*7f80*/  MOV R11, UR5 ;  /* 0x00000005000b7c02 */ /* 0x020fe20008000f00 */
[----:B------:R-:W-:Y:S02]  /*7f90*/  IMAD.U32 R10, RZ, RZ, UR4 ;  /* 0x00000004ff0a7e24 */ /* 0x000fe4000f8e00ff */
[----:B------:R-:W-:Y:S07]  /*7fa0*/  LEPC R20, `(.L_x_119) ;  /* 0x000000001014794e */ /* 0x000fee0000000000 */
[----:B-1-3--:R-:W-:Y:S05]  /*7fb0*/  CALL.ABS.NOINC R2 ;  /* 0x0000000002007343 */ /* 0x00afea0003c00000 */
.L_x_119:
[----:B-1----:R-:W-:Y:S01]  /*7fc0*/  SHF.L.U32 R20, R40, 0x10, RZ ;  /* 0x0000001028147819 */ /* 0x002fe200000006ff */
[----:B------:R-:W-:Y:S05]  /*7fd0*/  WARPSYNC.ALL ;  /* 0x0000000000007948 */ /* 0x000fea0003800000 */
[----:B------:R-:W-:Y:S01]  /*7fe0*/  R2UR UR4, R34 ;  /* 0x00000000220472ca */ /* 0x000fe200000e0000 */
[----:B------:R-:W1:Y:S01]  /*7ff0*/  S2R R92, SR_CgaCtaId ;  /* 0x00000000005c7919 */ /* 0x000e620000008800 */
[----:B------:R-:W-:Y:S01]  /*8000*/  LOP3.LUT R21, R40, 0xffff0000, RZ, 0xc0, !PT ;  /* 0xffff000028157812 */ /* 0x000fe200078ec0ff */
[----:B------:R-:W-:Y:S01]  /*8010*/  BSSY.RECONVERGENT B0, `(.L_x_120) ;  /* 0x0000052000007945 */ /* 0x000fe20003800200 */
[----:B------:R-:W-:Y:S02]  /*8020*/  LOP3.LUT R36, R41, 0xffff0000, RZ, 0xc0, !PT ;  /* 0xffff000029247812 */ /* 0x000fe400078ec0ff */
[----:B------:R-:W-:Y:S02]  /*8030*/  LOP3.LUT R38, R43, 0xffff0000, RZ, 0xc0, !PT ;  /* 0xffff00002b267812 */ /* 0x000fe400078ec0ff */
[----:B------:R-:W-:Y:S02]  /*8040*/  SHF.L.U32 R37, R51, 0x10, RZ ;  /* 0x0000001033257819 */ /* 0x000fe400000006ff */
[----:B------:R-:W-:Y:S02]  /*8050*/  ISETP.NE.AND P6, PT, R81, RZ, PT ;  /* 0x000000ff5100720c */ /* 0x000fe40003fc5270 */
[----:B------:R-:W-:Y:S01]  /*8060*/  ISETP.NE.AND P1, PT, R74, RZ, PT ;  /* 0x000000ff4a00720c */ /* 0x000fe20003f25270 */
[----:B------:R-:W2:Y:S01]  /*8070*/  LDTM.16dp256bit.x4 R4, tmem[UR4+0x20] ;  /* 0x00002004000479ee */ /* 0x000ea20008120000 */
[----:B------:R-:W-:Y:S02]  /*8080*/  ISETP.NE.U32.OR P0, PT, R80, 0x1, !P6 ;  /* 0x000000015000780c */ /* 0x000fe40007705470 */
[----:B------:R-:W-:Y:S11]  /*8090*/  MOV R93, UR55 ;  /* 0x00000037005d7c02 */ /* 0x000ff60008000f00 */
[----:B------:R-:W-:Y:S04]  /*80a0*/  @P0 LEA R93, R93, UR51, 0x3 ;  /* 0x000000335d5d0c11 */ /* 0x000fe8000f8e18ff */
[----:B------:R-:W-:Y:S04]  /*80b0*/  @P0 IADD3 R93, PT, PT, R93, 0x130, RZ ;  /* 0x000001305d5d0810 */ /* 0x000fe80007ffe0ff */
[----:B-1----:R-:W-:Y:S01]  /*80c0*/  @P0 PRMT R93, R92, 0x654, R93 ;  /* 0x000006545c5d0816 */ /* 0x002fe2000000005d */
[C---:B--2---:R-:W-:Y:S01]  /*80d0*/  FMUL R0, R33.reuse, R4 ;  /* 0x0000000421007220 */ /* 0x044fe20000400000 */
[C---:B------:R-:W-:Y:S01]  /*80e0*/  FMUL R2, R33.reuse, R5 ;  /* 0x0000000521027220 */ /* 0x040fe20000400000 */
[C---:B------:R-:W-:Y:S01]  /*80f0*/  FMUL R3, R33.reuse, R6 ;  /* 0x0000000621037220 */ /* 0x040fe20000400000 */
[----:B------:R-:W-:Y:S01]  /*8100*/  FMUL R7, R33, R7 ;  /* 0x0000000721077220 */ /* 0x000fe20000400000 */
[----:B------:R-:W-:Y:S01]  /*8110*/  FFMA R0, R35, R20, R0 ;  /* 0x0000001423007223 */ /* 0x000fe20000000000 */
[----:B------:R-:W-:Y:S01]  /*8120*/  SHF.L.U32 R20, R41, 0x10, RZ ;  /* 0x0000001029147819 */ /* 0x000fe200000006ff */
[----:B------:R-:W-:Y:S01]  /*8130*/  FFMA R2, R35, R21, R2 ;  /* 0x0000001523027223 */ /* 0x000fe20000000002 */
[----:B------:R-:W-:Y:S01]  /*8140*/  SHF.L.U32 R21, R43, 0x10, RZ ;  /* 0x000000102b157819 */ /* 0x000fe200000006ff */
[C---:B------:R-:W-:Y:S01]  /*8150*/  FMUL R4, R33.reuse, R8 ;  /* 0x0000000821047220 */ /* 0x040fe20000400000 */
[----:B------:R-:W-:Y:S01]  /*8160*/  FMUL R5, R33, R9 ;  /* 0x0000000921057220 */ /* 0x000fe20000400000 */
[C---:B------:R-:W-:Y:S01]  /*8170*/  FFMA R3, R35.reuse, R20, R3 ;  /* 0x0000001423037223 */ /* 0x040fe20000000003 */
[C---:B------:R-:W-:Y:S01]  /*8180*/  SHF.L.U32 R20, R42.reuse, 0x10, RZ ;  /* 0x000000102a147819 */ /* 0x040fe200000006ff */
[----:B------:R-:W-:Y:S01]  /*8190*/  FFMA R7, R35, R36, R7 ;  /* 0x0000002423077223 */ /* 0x000fe20000000007 */
[----:B------:R-:W-:Y:S01]  /*81a0*/  LOP3.LUT R36, R42, 0xffff0000, RZ, 0xc0, !PT ;  /* 0xffff00002a247812 */ /* 0x000fe200078ec0ff */
[----:B------:R-:W-:Y:S01]  /*81b0*/  FMUL R6, R33, R10 ;  /* 0x0000000a21067220 */ /* 0x000fe20000400000 */
[----:B------:R-:W-:Y:S01]  /*81c0*/  F2FP.BF16.F32.PACK_AB R44, R2, R0 ;  /* 0x00000000022c723e */ /* 0x000fe200000010ff */
[C---:B------:R-:W-:Y:S01]  /*81d0*/  FFMA R4, R35.reuse, R20, R4 ;  /* 0x0000001423047223 */ /* 0x040fe20000000004 */
[C---:B------:R-:W-:Y:S01]  /*81e0*/  SHF.L.U32 R20, R48.reuse, 0x10, RZ ;  /* 0x0000001030147819 */ /* 0x040fe200000006ff */
[----:B------:R-:W-:Y:S01]  /*81f0*/  FFMA R5, R35, R36, R5 ;  /* 0x0000002423057223 */ /* 0x000fe20000000005 */
[----:B------:R-:W-:Y:S01]  /*8200*/  LOP3.LUT R36, R48, 0xffff0000, RZ, 0xc0, !PT ;  /* 0xffff000030247812 */ /* 0x000fe200078ec0ff */
[----:B------:R-:W-:Y:S01]  /*8210*/  FMUL R11, R33, R11 ;  /* 0x0000000b210b7220 */ /* 0x000fe20000400000 */
[----:B------:R-:W-:Y:S01]  /*8220*/  F2FP.BF16.F32.PACK_AB R45, R7, R3 ;  /* 0x00000003072d723e */ /* 0x000fe200000010ff */
[----:B------:R-:W-:Y:S01]  /*8230*/  FFMA R6, R35, R21, R6 ;  /* 0x0000001523067223 */ /* 0x000fe20000000006 */
[----:B------:R-:W-:Y:S01]  /*8240*/  SHF.L.U32 R21, R49, 0x10, RZ ;  /* 0x0000001031157819 */ /* 0x000fe200000006ff */
[----:B------:R-:W-:Y:S01]  /*8250*/  FMUL R8, R33, R12 ;  /* 0x0000000c21087220 */ /* 0x000fe20000400000 */
[----:B------:R-:W-:Y:S01]  /*8260*/  F2FP.BF16.F32.PACK_AB R46, R5, R4 ;  /* 0x00000004052e723e */ /* 0x000fe200000010ff */
[C---:B------:R-:W-:Y:S01]  /*8270*/  FMUL R9, R33.reuse, R13 ;  /* 0x0000000d21097220 */ /* 0x040fe20000400000 */
[----:B------:R-:W-:Y:S01]  /*8280*/  FMUL R10, R33, R14 ;  /* 0x0000000e210a7220 */ /* 0x000fe20000400000 */
[----:B------:R-:W-:Y:S01]  /*8290*/  FFMA R11, R35, R38, R11 ;  /* 0x00000026230b7223 */ /* 0x000fe2000000000b */
[----:B------:R-:W-:Y:S01]  /*82a0*/  LOP3.LUT R38, R51, 0xffff0000, RZ, 0xc0, !PT ;  /* 0xffff000033267812 */ /* 0x000fe200078ec0ff */
[C---:B------:R-:W-:Y:S01]  /*82b0*/  FFMA R8, R35.reuse, R20, R8 ;  /* 0x0000001423087223 */ /* 0x040fe20000000008 */
[C---:B------:R-:W-:Y:S01]  /*82c0*/  FFMA R9, R35.reuse, R36, R9 ;  /* 0x0000002423097223 */ /* 0x040fe20000000009 */
[----:B------:R-:W-:Y:S01]  /*82d0*/  FFMA R10, R35, R21, R10 ;  /* 0x00000015230a7223 */ /* 0x000fe2000000000a */
[----:B------:R-:W-:Y:S01]  /*82e0*/  LOP3.LUT R20, R49, 0xffff0000, RZ, 0xc0, !PT ;  /* 0xffff000031147812 */ /* 0x000fe200078ec0ff */
[C---:B------:R-:W-:Y:S01]  /*82f0*/  FMUL R15, R33.reuse, R15 ;  /* 0x0000000f210f7220 */ /* 0x040fe20000400000 */
[C---:B------:R-:W-:Y:S01]  /*8300*/  SHF.L.U32 R21, R50.reuse, 0x10, RZ ;  /* 0x0000001032157819 */ /* 0x040fe200000006ff */
[C---:B------:R-:W-:Y:S01]  /*8310*/  FMUL R12, R33.reuse, R16 ;  /* 0x00000010210c7220 */ /* 0x040fe20000400000 */
[----:B------:R-:W-:Y:S01]  /*8320*/  LOP3.LUT R36, R50, 0xffff0000, RZ, 0xc0, !PT ;  /* 0xffff000032247812 */ /* 0x000fe200078ec0ff */
[C---:B------:R-:W-:Y:S01]  /*8330*/  FMUL R13, R33.reuse, R17 ;  /* 0x00000011210d7220 */ /* 0x040fe20000400000 */
        /* <DEDUP_REMOVED lines=9> */
[----:B------:R-:W-:Y:S01]  /*83d0*/  F2FP.BF16.F32.PACK_AB R89, R15, R10 ;  /* 0x0000000a0f59723e */ /* 0x000fe200000010ff */
[----:B------:R1:W-:Y:S01]  /*83e0*/  STSM.16.M88.4 [R83+0x1200], R44 ;  /* 0x0012002c53007844 */ /* 0x0003e20000000200 */
[----:B------:R-:W-:Y:S02]  /*83f0*/  F2FP.BF16.F32.PACK_AB R90, R13, R12 ;  /* 0x0000000c0d5a723e */ /* 0x000fe400000010ff */
[----:B------:R-:W-:Y:S02]  /*8400*/  F2FP.BF16.F32.PACK_AB R91, R19, R14 ;  /* 0x0000000e135b723e */ /* 0x000fe400000010ff */
[----:B------:R-:W-:Y:S02]  /*8410*/  LEA R16, R39, UR51, 0x3 ;  /* 0x0000003327107c11 */ /* 0x000fe4000f8e18ff */
[----:B------:R-:W-:Y:S01]  /*8420*/  @P0 SHF.L.U32 R17, R72, 0x1f, RZ ;  /* 0x0000001f48110819 */ /* 0x000fe200000006ff */
        /* <DEDUP_REMOVED lines=9> */
[----:B------:R-:W-:Y:S02]  /*84c0*/  UIADD3 UR4, UP0, UPT, UR56, 0x780, URZ ;  /* 0x0000078038047890 */ /* 0x000fe4000ff1e0ff */
[----:B------:R-:W-:Y:S02]  /*84d0*/  UIADD3 UR40, UPT, UPT, UR51, 0x1200, URZ ;  /* 0x0000120033287890 */ /* 0x000fe4000fffe0ff */
[----:B------:R-:W-:Y:S02]  /*84e0*/  UIADD3 UR41, UPT, UPT, UR52, 0x20, URZ ;  /* 0x0000002034297890 */ /* 0x000fe4000fffe0ff */
[----:B------:R-:W-:Y:S09]  /*84f0*/  UIADD3.X UR5, UPT, UPT, URZ, UR57, URZ, UP0, !UPT ;  /* 0x00000039ff057290 */ /* 0x000ff200087fe4ff */
[----:B------:R2:W-:Y:S01]  /*8500*/  UTMASTG.5D [UR40], [UR4] ;  /* 0x00000028040073b5 */ /* 0x0005e20008020000 */
[----:B------:R0:W-:Y:S01]  /*8510*/  UTMACMDFLUSH ;  /* 0x00000000000079b7 */ /* 0x0001e20000000000 */
[----:B--2---:R-:W-:Y:S04]  /*8520*/  DEPBAR.LE SB0, 0x1 ;  /* 0x000080400000791a */ /* 0x004fe80000000000 */
.L_x_121:
[----:B------:R-:W-:Y:S05]  /*8530*/  BSYNC.RECONVERGENT B0 ;  /* 0x0000000000007941 */ /* 0x000fea0003800200 */
.L_x_120:
[----:B------:R-:W-:Y:S01]  /*8540*/  BAR.SYNC.DEFER_BLOCKING 0x1, 0x80 ;  /* 0x0042000000007b1d */ /* 0x000fe20000010000 */
[----:B------:R-:W-:Y:S04]  /*8550*/  UIADD3 UR48, UPT, UPT, UR55, 0x1, URZ ;  /* 0x0000000137307890 */ /* 0x000fe8000fffe0ff */
[----:B------:R-:W-:Y:S04]  /*8560*/  UISETP.NE.AND UP0, UPT, UR48, 0x4, UPT ;  /* 0x000000043000788c */ /* 0x000fe8000bf05270 */
[----:B------:R-:W-:Y:S01]  /*8570*/  USEL UR48, UR48, URZ, UP0 ;  /* 0x000000ff30307287 */ /* 0x000fe20008000000 */
[----:B------:R2:W-:Y:S01]  /*8580*/  @P0 SYNCS.ARRIVE.TRANS64.RED.A1T0 RZ, [R93+URZ], RZ ;  /* 0x000000ff5dff09a7 */ /* 0x0005e200081004ff */
[----:B------:R-:W-:Y:S01]  /*8590*/  BSSY B1, `(.L_x_122) ;  /* 0x0000013000017945 */ /* 0x000fe20003800000 */
[----:B------:R-:W4:Y:S02]  /*85a0*/  @P0 SYNCS.PHASECHK.TRANS64.TRYWAIT P1, [R16+URZ+0x110], R17 ;  /* 0x00011011100005a7 */ /* 0x000f2400080211ff */
[----:B----4-:R-:W-:Y:S01]  /*85b0*/  @P0 SEL R85, RZ, 0x1, !P1 ;  /* 0x00000001ff550807 */ /* 0x010fe20004800000 */
[----:B--2---:R-:W-:Y:S06]  /*85c0*/  @!P0 BRA `(.L_x_123) ;  /* 0x00000000003c8947 */ /* 0x004fec0003800000 */
[----:B------:R-:W-:Y:S01]  /*85d0*/  ISETP.NE.U32.AND P0, PT, R87, 0x1, PT ;  /* 0x000000015700780c */ /* 0x000fe20003f05070 */
[----:B------:R-:W-:Y:S01]  /*85e0*/  BSSY B0, `(.L_x_124) ;  /* 0x0000008000007945 */ /* 0x000fe20003800000 */
[----:B------:R-:W-:Y:S11]  /*85f0*/  ISETP.NE.AND P1, PT, R85, RZ, PT ;  /* 0x000000ff5500720c */ /* 0x000ff60003f25270 */
[----:B------:R-:W-:Y:S04]  /*8600*/  @P0 IMAD R0, R39, 0x1000, R86 ;  /* 0x0000100027000824 */ /* 0x000fe800078e0256 */
[----:B------:R-:W-:Y:S01]  /*8610*/  @P0 VIADD R3, R0, UR51 ;  /* 0x0000003300030c36 */ /* 0x000fe20008000000 */
[----:B------:R-:W-:Y:S06]  /*8620*/  @P1 BRA `(.L_x_125) ;  /* 0x00000000000c1947 */ /* 0x000fec0003800000 */
[----:B------:R-:W-:Y:S04]  /*8630*/  SHF.L.U32 R5, R72, 0x1f, RZ ;  /* 0x0000001f48057819 */ /* 0x000fe800000006ff */
[----:B------:R-:W2:Y:S02]  /*8640*/  SYNCS.PHASECHK.TRANS64.TRYWAIT P1, [R16+URZ+0x110], R5 ;  /* 0x00011005100075a7 */ /* 0x000ea400080211ff */
[----:B--2---:R-:W-:Y:S05]  /*8650*/  @!P1 BRA `(.L_x_126) ;  /* 0x00000020003c9947 */ /* 0x004fea0003800000 */
.L_x_125:
[----:B------:R-:W-:Y:S05]  /*8660*/  BSYNC B0 ;  /* 0x0000000000007941 */ /* 0x000fea0003800000 */
.L_x_124:
[----:B------:R-:W-:Y:S01]  /*8670*/  @P0 IADD3 R3, PT, PT, R78, R3, RZ ;  /* 0x000000034e030210 */ /* 0x000fe20007ffe0ff */
[----:B------:R-:W-:Y:S05]  /*8680*/  @P0 WARPSYNC.ALL ;  /* 0x0000000000000948 */ /* 0x000fea0003800000 */
[----:B------:R4:W1:Y:S01]  /*8690*/  @P0 LDSM.16.M88.4 R40, [R0+UR51+0x200] ;  /* 0x000200330028083b */ /* 0x0008620008000200 */
[----:B------:R-:W-:Y:S03]  /*86a0*/  IADD3 R39, PT, PT, R39, 0x1, RZ ;  /* 0x0000000127277810 */ /* 0x000fe60007ffe0ff */
[----:B------:R4:W1:Y:S04]  /*86b0*/  @P0 LDSM.16.M88.4 R48, [R3+0x200] ;  /* 0x000200000330083b */ /* 0x0008680000000200 */
.L_x_123:
[----:B------:R-:W-:Y:S05]  /*86c0*/  BSYNC B1 ;  /* 0x0000000000017941 */ /* 0x000fea0003800000 */
.L_x_122:
[----:B----4-:R-:W-:Y:S05]  /*86d0*/  VIADD R0, R34, 0x40 ;  /* 0x0000004022007836 */ /* 0x010fea0000000000 */
        /* <DEDUP_REMOVED lines=20> */
.L_x_127:
[----:B-1----:R-:W-:Y:S01]  /*8820*/  SHF.L.U32 R20, R40, 0x10, RZ ;  /* 0x0000001028147819 */ /* 0x002fe200000006ff */
[----:B------:R-:W-:Y:S05]  /*8830*/  WARPSYNC.ALL ;  /* 0x0000000000007948 */ /* 0x000fea0003800000 */
[----:B------:R-:W-:Y:S01]  /*8840*/  R2UR UR4, R34 ;  /* 0x00000000220472ca */ /* 0x000fe200000e0000 */
[----:B------:R-:W-:Y:S01]  /*8850*/  BSSY.RECONVERGENT B0, `(.L_x_128) ;  /* 0x0000053000007945 */ /* 0x000fe20003800200 */
[----:B------:R-:W-:Y:S02]  /*8860*/  LOP3.LUT R21, R40, 0xffff0000, RZ, 0xc0, !PT ;  /* 0xffff000028157812 */ /* 0x000fe400078ec0ff */
[----:B------:R-:W-:Y:S02]  /*8870*/  LOP3.LUT R36, R41, 0xffff0000, RZ, 0xc0, !PT ;  /* 0xffff000029247812 */ /* 0x000fe400078ec0ff */
[----:B------:R-:W-:Y:S02]  /*8880*/  SHF.L.U32 R37, R43, 0x10, RZ ;  /* 0x000000102b257819 */ /* 0x000fe400000006ff */
[----:B------:R-:W-:Y:S02]  /*8890*/  LOP3.LUT R38, R51, 0xffff0000, RZ, 0xc0, !PT ;  /* 0xffff000033267812 */ /* 0x000fe400078ec0ff */
[----:B------:R-:W-:Y:S02]  /*88a0*/  ISETP.NE.AND P6, PT, R81, RZ, PT ;  /* 0x000000ff5100720c */ /* 0x000fe40003fc5270 */
[----:B------:R-:W-:Y:S01]  /*88b0*/  ISETP.NE.AND P1, PT, R74, RZ, PT ;  /* 0x000000ff4a00720c */ /* 0x000fe20003f25270 */
[----:B--2---:R-:W1:Y:S01]  /*88c0*/  LDTM.16dp256bit.x4 R4, tmem[UR4+0x40] ;  /* 0x00004004000479ee */ /* 0x004e620008120000 */
[----:B------:R-:W-:Y:S02]  /*88d0*/  ISETP.NE.U32.OR P0, PT, R80, 0x1, !P6 ;  /* 0x000000015000780c */ /* 0x000fe40007705470 */
[----:B------:R-:W-:Y:S11]  /*88e0*/  MOV R93, UR48 ;  /* 0x00000030005d7c02 */ /* 0x000ff60008000f00 */
[----:B------:R-:W-:Y:S04]  /*88f0*/  @P0 LEA R93, R93, UR51, 0x3 ;  /* 0x000000335d5d0c11 */ /* 0x000fe8000f8e18ff */
[----:B------:R-:W-:Y:S04]  /*8900*/  @P0 IADD3 R93, PT, PT, R93, 0x130, RZ ;  /* 0x000001305d5d0810 */ /* 0x000fe80007ffe0ff */
[----:B------:R-:W-:Y:S01]  /*8910*/  @P0 PRMT R93, R92, 0x654, R93 ;  /* 0x000006545c5d0816 */ /* 0x000fe2000000005d */
[C---:B-1----:R-:W-:Y:S01]  /*8920*/  FMUL R0, R33.reuse, R4 ;  /* 0x0000000421007220 */ /* 0x042fe20000400000 */
[C---:B------:R-:W-:Y:S01]  /*8930*/  FMUL R2, R33.reuse, R5 ;  /* 0x0000000521027220 */ /* 0x040fe20000400000 */
[C---:B------:R-:W-:Y:S01]  /*8940*/  FMUL R3, R33.reuse, R6 ;  /* 0x0000000621037220 */ /* 0x040fe20000400000 */
[----:B------:R-:W-:Y:S01]  /*8950*/  FMUL R7, R33, R7 ;  /* 0x0000000721077220 */ /* 0x000fe20000400000 */
[----:B------:R-:W-:Y:S01]  /*8960*/  FFMA R0, R35, R20, R0 ;  /* 0x0000001423007223 */ /* 0x000fe20000000000 */
[----:B------:R-:W-:Y:S01]  /*8970*/  SHF.L.U32 R20, R41, 0x10, RZ ;  /* 0x0000001029147819 */ /* 0x000fe200000006ff */
[----:B------:R-:W-:Y:S01]  /*8980*/  FFMA R2, R35, R21, R2 ;  /* 0x0000001523027223 */ /* 0x000fe20000000002 */
[C---:B------:R-:W-:Y:S01]  /*8990*/  SHF.L.U32 R21, R42.reuse, 0x10, RZ ;  /* 0x000000102a157819 */ /* 0x040fe200000006ff */
[C---:B------:R-:W-:Y:S01]  /*89a0*/  FMUL R4, R33.reuse, R8 ;  /* 0x0000000821047220 */ /* 0x040fe20000400000 */
[----:B------:R-:W-:Y:S01]  /*89b0*/  FMUL R5, R33, R9 ;  /* 0x0000000921057220 */ /* 0x000fe20000400000 */
[C---:B------:R-:W-:Y:S01]  /*89c0*/  FFMA R3, R35.reuse, R20, R3 ;  /* 0x0000001423037223 */ /* 0x040fe20000000003 */
[----:B------:R-:W-:Y:S01]  /*89d0*/  LOP3.LUT R20, R42, 0xffff0000, RZ, 0xc0, !PT ;  /* 0xffff00002a147812 */ /* 0x000fe200078ec0ff */
[----:B------:R-:W-:Y:S01]  /*89e0*/  FFMA R7, R35, R36, R7 ;  /* 0x0000002423077223 */ /* 0x000fe20000000007 */
[----:B------:R-:W-:Y:S01]  /*89f0*/  LOP3.LUT R36, R43, 0xffff0000, RZ, 0xc0, !PT ;  /* 0xffff00002b247812 */ /* 0x000fe200078ec0ff */
[C---:B------:R-:W-:Y:S01]  /*8a00*/  FMUL R6, R33.reuse, R10 ;  /* 0x0000000a21067220 */ /* 0x040fe20000400000 */
[----:B------:R-:W-:Y:S01]  /*8a10*/  F2FP.BF16.F32.PACK_AB R44, R2, R0 ;  /* 0x00000000022c723e */ /* 0x000fe200000010ff */
[----:B------:R-:W-:Y:S01]  /*8a20*/  FMUL R11, R33, R11 ;  /* 0x0000000b210b7220 */ /* 0x000fe20000400000 */
[----:B------:R-:W-:Y:S01]  /*8a30*/  F2FP.BF16.F32.PACK_AB R45, R7, R3 ;  /* 0x00000003072d723e */ /* 0x000fe200000010ff */
[----:B------:R-:W-:Y:S01]  /*8a40*/  FFMA R4, R35, R21, R4 ;  /* 0x0000001523047223 */ /* 0x000fe20000000004 */
[----:B------:R-:W-:Y:S01]  /*8a50*/  SHF.L.U32 R21, R49, 0x10, RZ ;  /* 0x0000001031157819 */ /* 0x000fe200000006ff */
[C---:B------:R-:W-:Y:S01]  /*8a60*/  FFMA R5, R35.reuse, R20, R5 ;  /* 0x0000001423057223 */ /* 0x040fe20000000005 */
[C---:B------:R-:W-:Y:S01]  /*8a70*/  SHF.L.U32 R20, R48.reuse, 0x10, RZ ;  /* 0x0000001030147819 */ /* 0x040fe200000006ff */
[----:B------:R-:W-:Y:S01]  /*8a80*/  FFMA R6, R35, R37, R6 ;  /* 0x0000002523067223 */ /* 0x000fe20000000006 */
[----:B------:R-:W-:Y:S01]  /*8a90*/  SHF.L.U32 R37, R51, 0x10, RZ ;  /* 0x0000001033257819 */ /* 0x000fe200000006ff */
[----:B------:R-:W-:Y:S01]  /*8aa0*/  FFMA R11, R35, R36, R11 ;  /* 0x00000024230b7223 */ /* 0x000fe2000000000b */
[----:B------:R-:W-:Y:S01]  /*8ab0*/  LOP3.LUT R36, R48, 0xffff0000, RZ, 0xc0, !PT ;  /* 0xffff000030247812 */ /* 0x000fe200078ec0ff */
[----:B------:R-:W-:Y:S01]  /*8ac0*/  FMUL R8, R33, R12 ;  /* 0x0000000c21087220 */ /* 0x000fe20000400000 */
[----:B------:R-:W-:Y:S01]  /*8ad0*/  F2FP.BF16.F32.PACK_AB R46, R5, R4 ;  /* 0x00000004052e723e */ /* 0x000fe200000010ff */
[C---:B------:R-:W-:Y:S01]  /*8ae0*/  FMUL R9, R33.reuse, R13 ;  /* 0x0000000d21097220 */ /* 0x040fe20000400000 */
[----:B------:R-:W-:Y:S01]  /*8af0*/  FMUL R10, R33, R14 ;  /* 0x0000000e210a7220 */ /* 0x000fe20000400000 */
[----:B------:R-:W-:Y:S01]  /*8b00*/  FFMA R8, R35, R20, R8 ;  /* 0x0000001423087223 */ /* 0x000fe20000000008 */
[----:B------:R-:W-:Y:S01]  /*8b10*/  LOP3.LUT R20, R49, 0xffff0000, RZ, 0xc0, !PT ;  /* 0xffff000031147812 */ /* 0x000fe200078ec0ff */
[C---:B------:R-:W-:Y:S01]  /*8b20*/  FFMA R9, R35.reuse, R36, R9 ;  /* 0x0000002423097223 */ /* 0x040fe20000000009 */
[----:B------:R-:W-:Y:S01]  /*8b30*/  FFMA R10, R35, R21, R10 ;  /* 0x00000015230a7223 */ /* 0x000fe2000000000a */
        /* <DEDUP_REMOVED lines=36> */
.L_x_129:
[----:B------:R-:W-:Y:S05]  /*8d80*/  BSYNC.RECONVERGENT B0 ;  /* 0x0000000000007941 */ /* 0x000fea0003800200 */
.L_x_128:
        /* <DEDUP_REMOVED lines=18> */
.L_x_133:
[----:B------:R-:W-:Y:S05]  /*8eb0*/  BSYNC B0 ;  /* 0x0000000000007941 */ /* 0x000fea0003800000 */
.L_x_132:
[----:B------:R-:W-:Y:S01]  /*8ec0*/  @P0 IADD3 R3, PT, PT, R78, R3, RZ ;  /* 0x000000034e030210 */ /* 0x000fe20007ffe0ff */
[----:B------:R-:W-:Y:S05]  /*8ed0*/  @P0 WARPSYNC.ALL ;  /* 0x0000000000000948 */ /* 0x000fea0003800000 */
[----:B------:R4:W1:Y:S04]  /*8ee0*/  @P0 LDSM.16.M88.4 R40, [R39+UR51+0x200] ;  /* 0x000200332728083b */ /* 0x0008680008000200 */
[----:B------:R4:W1:Y:S02]  /*8ef0*/  @P0 LDSM.16.M88.4 R48, [R3+0x200] ;  /* 0x000200000330083b */ /* 0x0008640000000200 */
.L_x_131:
[----:B------:R-:W-:Y:S05]  /*8f00*/  BSYNC B1 ;  /* 0x0000000000017941 */ /* 0x000fea0003800000 */
.L_x_130:
[----:B--2---:R-:W-:Y:S05]  /*8f10*/  VIADD R0, R34, 0x60 ;  /* 0x0000006022007836 */ /* 0x004fea0000000000 */
[----:B------:R-:W-:Y:S04]  /*8f20*/  SHF.R.U32.HI R0, RZ, 0x15, R0 ;  /* 0x00000015ff007819 */ /* 0x000fe80000011600 */
[----:B------:R-:W-:Y:S11]  /*8f30*/  LOP3.LUT P0, RZ, R0, 0x3, R75, 0x48, !PT ;  /* 0x0000000300ff7812 */ /* 0x000ff6000780484b */
[----:B------:R-:W-:Y:S02]  /*8f40*/  @!UPT UIADD3 URZ, UPT, UPT, URZ, URZ, URZ ;  /* 0x000000fffffff290 */ /* 0x000fe4000fffe0ff */
[----:B------:R-:W-:Y:S05]  /*8f50*/  @!P0 BRA `(.L_x_135) ;  /* 0x0000000000408947 */ /* 0x000fea0003800000 */
[----:B------:R-:W2:Y:S01]  /*8f60*/  LDCU.64 UR8, c[0x4][0x70] ;  /* 0x01000e00ff0877ac */ /* 0x000ea20008000a00 */
[----:B----4-:R-:W-:Y:S01]  /*8f70*/  MOV R3, 0x0 ;  /* 0x0000000000037802 */ /* 0x010fe20000000f00 */
        /* <DEDUP_REMOVED lines=14> */
.L_x_135:
[----:B------:R-:W-:Y:S01]  /*9060*/  ISETP.NE.AND P0, PT, R74, RZ, PT ;  /* 0x000000ff4a00720c */ /* 0x000fe20003f05270 */
[----:B------:R-:W-:Y:S05]  /*9070*/  WARPSYNC.ALL ;  /* 0x0000000000007948 */ /* 0x000fea0003800000 */
[----:B------:R-:W-:Y:S01]  /*9080*/  R2UR UR4, R34 ;  /* 0x00000000220472ca */ /* 0x000fe200000e0000 */
[----:B------:R-:W-:Y:S01]  /*9090*/  BSSY.RECONVERGENT B0, `(.L_x_136) ;  /* 0x0000050000007945 */ /* 0x000fe20003800200 */
[----:B------:R-:W-:Y:S02]  /*90a0*/  R2UR UR5, R84 ;  /* 0x00000000540572ca */ /* 0x000fe400000e0000 */
[C---:B-1----:R-:W-:Y:S02]  /*90b0*/  SHF.L.U32 R20, R40.reuse, 0x10, RZ ;  /* 0x0000001028147819 */ /* 0x042fe400000006ff */
[----:B------:R-:W-:Y:S02]  /*90c0*/  LOP3.LUT R21, R40, 0xffff0000, RZ, 0xc0, !PT ;  /* 0xffff000028157812 */ /* 0x000fe400078ec0ff */
[C---:B------:R-:W-:Y:S02]  /*90d0*/  SHF.L.U32 R36, R41.reuse, 0x10, RZ ;  /* 0x0000001029247819 */ /* 0x040fe400000006ff */
[----:B------:R-:W-:Y:S02]  /*90e0*/  LOP3.LUT R38, R41, 0xffff0000, RZ, 0xc0, !PT ;  /* 0xffff000029267812 */ /* 0x000fe400078ec0ff */
[C---:B------:R-:W-:Y:S01]  /*90f0*/  SHF.L.U32 R37, R42.reuse, 0x10, RZ ;  /* 0x000000102a257819 */ /* 0x040fe200000006ff */
[----:B------:R-:W1:Y:S01]  /*9100*/  LDTM.16dp256bit.x4 R4, tmem[UR4+0x60] ;  /* 0x00006004000479ee */ /* 0x000e620008120000 */
[----:B------:R-:W-:Y:S01]  /*9110*/  LOP3.LUT R40, R42, 0xffff0000, RZ, 0xc0, !PT ;  /* 0xffff00002a287812 */ /* 0x000fe200078ec0ff */
[----:B------:R-:W-:Y:S01]  /*9120*/  NOP ;  /* 0x0000000000007918 */ /* 0x000fe20000000000 */
[C---:B----4-:R-:W-:Y:S01]  /*9130*/  SHF.L.U32 R39, R43.reuse, 0x10, RZ ;  /* 0x000000102b277819 */ /* 0x050fe200000006ff */
[----:B------:R-:W-:Y:S01]  /*9140*/  UIADD3 UR5, UPT, UPT, UR5, 0x180, URZ ;  /* 0x0000018005057890 */ /* 0x000fe2000fffe0ff */
[----:B------:R-:W-:Y:S02]  /*9150*/  LOP3.LUT R42, R43, 0xffff0000, RZ, 0xc0, !PT ;  /* 0xffff00002b2a7812 */ /* 0x000fe400078ec0ff */
[C---:B------:R-:W-:Y:S01]  /*9160*/  SHF.L.U32 R41, R48.reuse, 0x10, RZ ;  /* 0x0000001030297819 */ /* 0x040fe200000006ff */
[----:B------:R-:W-:Y:S01]  /*9170*/  UPRMT UR5, UR49, 0x654, UR5 ;  /* 0x0000065431057896 */ /* 0x000fe20008000005 */
[----:B------:R-:W-:Y:S02]  /*9180*/  LOP3.LUT R44, R48, 0xffff0000, RZ, 0xc0, !PT ;  /* 0xffff0000302c7812 */ /* 0x000fe400078ec0ff */
[C---:B------:R-:W-:Y:S02]  /*9190*/  SHF.L.U32 R43, R49.reuse, 0x10, RZ ;  /* 0x00000010312b7819 */ /* 0x040fe400000006ff */
[----:B------:R-:W-:Y:S02]  /*91a0*/  LOP3.LUT R46, R49, 0xffff0000, RZ, 0xc0, !PT ;  /* 0xffff0000312e7812 */ /* 0x000fe400078ec0ff */
[C---:B------:R-:W-:Y:S02]  /*91b0*/  SHF.L.U32 R45, R50.reuse, 0x10, RZ ;  /* 0x00000010322d7819 */ /* 0x040fe400000006ff */
[----:B-1----:R-:W-:Y:S01]  /*91c0*/  SYNCS.ARRIVE.TRANS64.RED.A1T0 RZ, [UR5], RZ ;  /* 0x000000ffffff79a7 */ /* 0x002fe20008100405 */
[----:B------:R-:W-:Y:S02]  /*91d0*/  LOP3.LUT R48, R50, 0xffff0000, RZ, 0xc0, !PT ;  /* 0xffff000032307812 */ /* 0x000fe400078ec0ff */
[C---:B------:R-:W-:Y:S02]  /*91e0*/  SHF.L.U32 R47, R51.reuse, 0x10, RZ ;  /* 0x00000010332f7819 */ /* 0x040fe400000006ff */
[----:B------:R-:W-:Y:S01]  /*91f0*/  LOP3.LUT R50, R51, 0xffff0000, RZ, 0xc0, !PT ;  /* 0xffff000033327812 */ /* 0x000fe200078ec0ff */
[C---:B------:R-:W-:Y:S01]  /*9200*/  FMUL R0, R33.reuse, R4 ;  /* 0x0000000421007220 */ /* 0x040fe20000400000 */
[C---:B------:R-:W-:Y:S01]  /*9210*/  FMUL R2, R33.reuse, R5 ;  /* 0x0000000521027220 */ /* 0x040fe20000400000 */
[C---:B------:R-:W-:Y:S01]  /*9220*/  FMUL R3, R33.reuse, R6 ;  /* 0x0000000621037220 */ /* 0x040fe20000400000 */
[----:B------:R-:W-:Y:S01]  /*9230*/  FMUL R7, R33, R7 ;  /* 0x0000000721077220 */ /* 0x000fe20000400000 */
[C---:B------:R-:W-:Y:S01]  /*9240*/  FFMA R0, R35.reuse, R20, R0 ;  /* 0x0000001423007223 */ /* 0x040fe20000000000 */
[C---:B------:R-:W-:Y:S01]  /*9250*/  FFMA R2, R35.reuse, R21, R2 ;  /* 0x0000001523027223 */ /* 0x040fe20000000002 */
[C---:B------:R-:W-:Y:S01]  /*9260*/  FFMA R3, R35.reuse, R36, R3 ;  /* 0x0000002423037223 */ /* 0x040fe20000000003 */
[----:B------:R-:W-:Y:S01]  /*9270*/  FFMA R7, R35, R38, R7 ;  /* 0x0000002623077223 */ /* 0x000fe20000000007 */
[C---:B------:R-:W-:Y:S01]  /*9280*/  FMUL R4, R33.reuse, R8 ;  /* 0x0000000821047220 */ /* 0x040fe20000400000 */
[C---:B------:R-:W-:Y:S01]  /*9290*/  FMUL R5, R33.reuse, R9 ;  /* 0x0000000921057220 */ /* 0x040fe20000400000 */
[----:B------:R-:W-:Y:S01]  /*92a0*/  F2FP.BF16.F32.PACK_AB R84, R2, R0 ;  /* 0x000000000254723e */ /* 0x000fe200000010ff */
[----:B------:R-:W-:Y:S01]  /*92b0*/  FMUL R6, R33, R10 ;  /* 0x0000000a21067220 */ /* 0x000fe20000400000 */
[----:B------:R-:W-:Y:S01]  /*92c0*/  F2FP.BF16.F32.PACK_AB R85, R7, R3 ;  /* 0x000000030755723e */ /* 0x000fe200000010ff */
[C---:B------:R-:W-:Y:S01]  /*92d0*/  FFMA R4, R35.reuse, R37, R4 ;  /* 0x0000002523047223 */ /* 0x040fe20000000004 */
[----:B------:R-:W-:Y:S01]  /*92e0*/  FFMA R5, R35, R40, R5 ;  /* 0x0000002823057223 */ /* 0x000fe20000000005 */
[C---:B------:R-:W-:Y:S01]  /*92f0*/  FMUL R11, R33.reuse, R11 ;  /* 0x0000000b210b7220 */ /* 0x040fe20000400000 */
[C---:B------:R-:W-:Y:S01]  /*9300*/  FMUL R8, R33.reuse, R12 ;  /* 0x0000000c21087220 */ /* 0x040fe20000400000 */
[----:B------:R-:W-:Y:S01]  /*9310*/  FMUL R9, R33, R13 ;  /* 0x0000000d21097220 */ /* 0x000fe20000400000 */
[----:B------:R-:W-:Y:S01]  /*9320*/  FFMA R6, R35, R39, R6 ;  /* 0x0000002723067223 */ /* 0x000fe20000000006 */
        /* <DEDUP_REMOVED lines=11> */
[C---:B------:R-:W-:Y:S01]  /*93e0*/  FFMA R12, R35.reuse, R45, R12 ;  /* 0x0000002d230c7223 */ /* 0x040fe2000000000c */
[C---:B------:R-:W-:Y:S01]  /*93f0*/  FFMA R13, R35.reuse, R48, R13 ;  /* 0x00000030230d7223 */ /* 0x040fe2000000000d */
[C---:B------:R-:W-:Y:S01]  /*9400*/  FFMA R14, R35.reuse, R47, R14 ;  /* 0x0000002f230e7223 */ /* 0x040fe2000000000e */
[----:B------:R-:W-:Y:S01]  /*9410*/  FFMA R19, R35, R50, R19 ;  /* 0x0000003223137223 */ /* 0x000fe20000000013 */
[----:B---3--:R-:W-:Y:S02]  /*9420*/  F2FP.BF16.F32.PACK_AB R86, R5, R4 ;  /* 0x000000040556723e */ /* 0x008fe400000010ff */
        /* <DEDUP_REMOVED lines=22> */
.L_x_137:
[----:B------:R-:W-:Y:S05]  /*9590*/  BSYNC.RECONVERGENT B0 ;  /* 0x0000000000007941 */ /* 0x000fea0003800200 */
.L_x_136:
[----:B------:R-:W-:Y:S01]  /*95a0*/  BAR.SYNC.DEFER_BLOCKING 0x1, 0x80 ;  /* 0x0042000000007b1d */ /* 0x000fe20000010000 */
[----:B------:R-:W-:Y:S01]  /*95b0*/  UISETP.NE.AND UP0, UPT, UR54, -0x4, UPT ;  /* 0xfffffffc3600788c */ /* 0x000fe2000bf05270 */
[----:B------:R-:W-:Y:S08]  /*95c0*/  IADD3 R0, PT, PT, R30, 0x1, RZ ;  /* 0x000000011e007810 */ /* 0x000ff00007ffe0ff */
[----:B------:R-:W-:Y:S05]  /*95d0*/  BRA.U !UP0, `(.L_x_138) ;  /* 0x0000000108287547 */ /* 0x000fea000b800000 */
[----:B------:R-:W-:Y:S01]  /*95e0*/  ISETP.NE.AND P0, PT, R81, RZ, PT ;  /* 0x000000ff5100720c */ /* 0x000fe20003f05270 */
[----:B------:R-:W-:Y:S01]  /*95f0*/  IMAD.U32 R2, RZ, RZ, UR55 ;  /* 0x00000037ff027e24 */ /* 0x000fe2000f8e00ff */
[----:B------:R-:W-:Y:S02]  /*9600*/  UIADD3 UR55, UPT, UPT, UR55, 0x1, URZ ;  /* 0x0000000137377890 */ /* 0x000fe4000fffe0ff */
[----:B------:R-:W-:Y:S02]  /*9610*/  ISETP.NE.U32.OR P0, PT, R80, 0x1, !P0 ;  /* 0x000000015000780c */ /* 0x000fe40004705470 */
[----:B------:R-:W-:Y:S04]  /*9620*/  UISETP.NE.AND UP0, UPT, UR55, 0x4, UPT ;  /* 0x000000043700788c */ /* 0x000fe8000bf05270 */
[----:B------:R-:W-:Y:S07]  /*9630*/  USEL UR55, UR55, URZ, UP0 ;  /* 0x000000ff37377287 */ /* 0x000fee0008000000 */
[----:B------:R-:W-:Y:S05]  /*9640*/  @P0 LEA R2, R2, UR51, 0x3 ;  /* 0x0000003302020c11 */ /* 0x000fea000f8e18ff */
[----:B------:R-:W-:Y:S05]  /*9650*/  @P0 VIADD R3, R2, 0x130 ;  /* 0x0000013002030836 */ /* 0x000fea0000000000 */
[----:B------:R-:W-:Y:S04]  /*9660*/  @P0 PRMT R3, R92, 0x654, R3 ;  /* 0x000006545c030816 */ /* 0x000fe80000000003 */
[----:B------:R2:W-:Y:S03]  /*9670*/  @P0 SYNCS.ARRIVE.TRANS64.RED.A1T0 RZ, [R3+URZ], RZ ;  /* 0x000000ff03ff09a7 */ /* 0x0005e600081004ff */
.L_x_138:
[----:B------:R-:W-:Y:S01]  /*9680*/  LOP3.LUT P0, RZ, R62, 0x1, RZ, 0xc0, !PT ;  /* 0x000000013eff7812 */ /* 0x000fe2000780c0ff */
[----:B------:R-:W-:Y:S01]  /*9690*/  UIADD3 UR54, UPT, UPT, UR54, 0x4, URZ ;  /* 0x0000000436367890 */ /* 0x000fe2000fffe0ff */
[----:B------:R-:W-:Y:S01]  /*96a0*/  ISETP.NE.AND P1, PT, R0, 0x2, PT ;  /* 0x000000020000780c */ /* 0x000fe20003f25270 */
[----:B------:R-:W-:Y:S01]  /*96b0*/  UMOV UR48, UR53 ;  /* 0x0000003500307c82 */ /* 0x000fe20008000000 */
[----:B------:R-:W-:Y:S01]  /*96c0*/  LOP3.LUT R70, R70, 0x1, RZ, 0x3c, !PT ;  /* 0x0000000146467812 */ /* 0x000fe200078e3cff */
[----:B------:R-:W-:Y:S01]  /*96d0*/  IMAD.IADD R16, R29, 0x1, R58 ;  /* 0x000000011d107824 */ /* 0x000fe200078e023a */
[----:B------:R-:W-:Y:S01]  /*96e0*/  SEL R2, RZ, 0x1, P1 ;  /* 0x00000001ff027807 */ /* 0x000fe20000800000 */
[----:B------:R-:W-:Y:S01]  /*96f0*/  IMAD.IADD R19, R31, 0x1, R64 ;  /* 0x000000011f137824 */ /* 0x000fe200078e0240 */
[----:B------:R-:W-:Y:S02]  /*9700*/  SEL R30, R0, RZ, P1 ;  /* 0x000000ff001e7207 */ /* 0x000fe40000800000 */
[----:B------:R-:W-:Y:S03]  /*9710*/  LOP3.LUT R71, R71, R2, RZ, 0x3c, !PT ;  /* 0x0000000247477212 */ /* 0x000fe600078e3cff */
[----:B------:R-:W-:Y:S05]  /*9720*/  @P0 BRA `(.L_x_139) ;  /* 0xffffffcc00080947 */ /* 0x000fea000383ffff */
[----:B------:R-:W-:-:S09]  /*9730*/  UISETP.NE.AND UP0, UPT, UR50, URZ, UPT ;  /* 0x000000ff3200728c */ /* 0x000fd2000bf05270 */
[----:B------:R-:W-:Y:S05]  /*9740*/  BRA.U !UP0, `(.L_x_140) ;  /* 0x0000000108487547 */ /* 0x000fea000b800000 */
[----:B------:R-:W3:Y:S02]  /*9750*/  LDCU.64 UR4, c[0x0][0x990] ;  /* 0x00013200ff0477ac */ /* 0x000ee40008000a00 */
[----:B---3--:R-:W-:-:S04]  /*9760*/  UISETP.NE.U32.AND UP0, UPT, UR4, URZ, UPT ;  /* 0x000000ff0400728c */ /* 0x008fc8000bf05070 */
[----:B------:R-:W-:-:S09]  /*9770*/  UISETP.NE.AND.EX UP0, UPT, UR5, URZ, UPT, UP0 ;  /* 0x000000ff0500728c */ /* 0x000fd2000bf05300 */
[----:B------:R-:W-:Y:S05]  /*9780*/  BRA.U UP0, `(.L_x_141) ;  /* 0x00000001000c7547 */ /* 0x000fea000b800000 */
[----:B------:R-:W-:-:S13]  /*9790*/  FSETP.NEU.AND P0, PT, R35, RZ, PT ;  /* 0x000000ff2300720b */ /* 0x000fda0003f0d000 */
[----:B------:R-:W-:Y:S05]  /*97a0*/  @!P0 EXIT ;  /* 0x000000000000894d */ /* 0x000fea0003800000 */
[----:B------:R-:W-:Y:S05]  /*97b0*/  BRA `(.L_x_140) ;  /* 0x00000000002c7947 */ /* 0x000fea0003800000 */
.L_x_141:
[----:B------:R-:W-:Y:S01]  /*97c0*/  ISETP.NE.AND P0, PT, R79, RZ, PT ;  /* 0x000000ff4f00720c */ /* 0x000fe20003f05270 */
[----:B------:R-:W-:-:S12]  /*97d0*/  BSSY.RECONVERGENT B0, `(.L_x_140) ;  /* 0x0000009000007945 */ /* 0x000fd80003800200 */
[----:B------:R-:W-:Y:S05]  /*97e0*/  @P0 BRA `(.L_x_142) ;  /* 0x0000000000140947 */ /* 0x000fea0003800000 */
[----:B------:R-:W3:Y:S02]  /*97f0*/  LDCU.64 UR4, c[0x0][0x988] ;  /* 0x00013100ff0477ac */ /* 0x000ee40008000a00 */
[----:B---3--:R-:W-:-:S04]  /*9800*/  ISETP.NE.U32.AND P0, PT, RZ, UR4, PT ;  /* 0x00000004ff007c0c */ /* 0x008fc8000bf05070 */
[----:B------:R-:W-:-:S13]  /*9810*/  ISETP.NE.AND.EX P0, PT, RZ, UR5, PT, P0 ;  /* 0x00000005ff007c0c */ /* 0x000fda000bf05300 */
[----:B------:R-:W-:Y:S05]  /*9820*/  @!P0 EXIT ;  /* 0x000000000000894d */ /* 0x000fea0003800000 */
[----:B------:R-:W-:Y:S05]  /*9830*/  BRA `(.L_x_143) ;  /* 0x0000000000087947 */ /* 0x000fea0003800000 */
.L_x_142:
[----:B------:R-:W-:-:S13]  /*9840*/  FSETP.NEU.AND P0, PT, R35, RZ, PT ;  /* 0x000000ff2300720b */ /* 0x000fda0003f0d000 */
[----:B------:R-:W-:Y:S05]  /*9850*/  @!P0 EXIT ;  /* 0x000000000000894d */ /* 0x000fea0003800000 */
.L_x_143:
[----:B------:R-:W-:Y:S05]  /*9860*/  BSYNC.RECONVERGENT B0 ;  /* 0x0000000000007941 */ /* 0x000fea0003800200 */
.L_x_140:
[----:B------:R-:W-:Y:S01]  /*9870*/  ULEA UR4, UR55, UR51, 0x3 ;  /* 0x0000003337047291 */ /* 0x000fe2000f8e18ff */
[----:B------:R-:W-:-:S04]  /*9880*/  DEPBAR.LE SB0, 0x0 ;  /* 0x000080000000791a */ /* 0x000fc80000000000 */
[----:B------:R-:W-:-:S04]  /*9890*/  UIADD3 UR4, UPT, UPT, UR4, 0x130, URZ ;  /* 0x0000013004047890 */ /* 0x000fc8000fffe0ff */
[----:B------:R-:W-:-:S09]  /*98a0*/  UPRMT UR4, UR49, 0x654, UR4 ;  /* 0x0000065431047896 */ /* 0x000fd20008000004 */
[----:B------:R-:W-:Y:S01]  /*98b0*/  SYNCS.ARRIVE.TRANS64.RED.A1T0 RZ, [UR4], RZ ;  /* 0x000000ffffff79a7 */ /* 0x000fe20008100404 */
[----:B------:R-:W-:Y:S05]  /*98c0*/  EXIT ;  /* 0x000000000000794d */ /* 0x000fea0003800000 */
.L_x_25:
[----:B------:R-:W-:Y:S07]  /*98d0*/  MOV R3, UR45 ;  /* 0x0000002d00037c02 */ /* 0x000fee0008000f00 */
.L_x_144:
[----:B---3--:R3:W4:Y:S02]  /*98e0*/  SYNCS.PHASECHK.TRANS64.TRYWAIT P0, [R3+URZ+0x88], R14 ;  /* 0x0000880e030075a7 */ /* 0x00872400080011ff */
[----:B----4-:R-:W-:Y:S05]  /*98f0*/  @!P0 NANOSLEEP.SYNCS 0x989680 ;  /* 0x009896800000895d */ /* 0x010fea0003900000 */
[----:B------:R-:W4:Y:S02]  /*9900*/  @!P0 SYNCS.PHASECHK.TRANS64 P0, [R3+URZ+0x88], R14 ;  /* 0x0000880e030085a7 */ /* 0x000f2400080010ff */
[----:B----4-:R-:W-:Y:S05]  /*9910*/  @!P0 BRA `(.L_x_144) ;  /* 0xfffffffc00f08947 */ /* 0x010fea000383ffff */
[----:B------:R-:W-:Y:S05]  /*9920*/  BRA `(.L_x_24) ;  /* 0xffffff84007c7947 */ /* 0x000fea000383ffff */
.L_x_32:
[----:B------:R-:W-:Y:S07]  /*9930*/  MOV R4, UR49 ;  /* 0x0000003100047c02 */ /* 0x000fee0008000f00 */
.L_x_145:
[----:B----4-:R4:W1:Y:S02]  /*9940*/  SYNCS.PHASECHK.TRANS64.TRYWAIT P0, [R4+URZ+0x88], R7 ;  /* 0x00008807040075a7 */ /* 0x01086400080011ff */
[----:B-1----:R-:W-:Y:S05]  /*9950*/  @!P0 NANOSLEEP.SYNCS 0x989680 ;  /* 0x009896800000895d */ /* 0x002fea0003900000 */
[----:B------:R-:W1:Y:S02]  /*9960*/  @!P0 SYNCS.PHASECHK.TRANS64 P0, [R4+URZ+0x88], R7 ;  /* 0x00008807040085a7 */ /* 0x000e6400080010ff */
[----:B-1----:R-:W-:Y:S05]  /*9970*/  @!P0 BRA `(.L_x_145) ;  /* 0xfffffffc00f08947 */ /* 0x002fea000383ffff */
[----:B------:R-:W-:Y:S05]  /*9980*/  BRA `(.L_x_31) ;  /* 0xffffff8c001c7947 */ /* 0x000fea000383ffff */
.L_x_37:
[----:B-1----:R-:W-:-:S07]  /*9990*/  MOV R2, UR53 ;  /* 0x0000003500027c02 */ /* 0x002fce0008000f00 */
.L_x_146:
[----:B-1----:R1:W3:Y:S02]  /*99a0*/  SYNCS.PHASECHK.TRANS64.TRYWAIT P0, [R2+URZ+0x160], R3 ;  /* 0x00016003020075a7 */ /* 0x0022e400080011ff */
[----:B---3--:R-:W-:Y:S05]  /*99b0*/  @!P0 NANOSLEEP.SYNCS 0x989680 ;  /* 0x009896800000895d */ /* 0x008fea0003900000 */
[----:B------:R-:W3:Y:S02]  /*99c0*/  @!P0 SYNCS.PHASECHK.TRANS64 P0, [R2+URZ+0x160], R3 ;  /* 0x00016003020085a7 */ /* 0x000ee400080010ff */
[----:B---3--:R-:W-:Y:S05]  /*99d0*/  @!P0 BRA `(.L_x_146) ;  /* 0xfffffffc00f08947 */ /* 0x008fea000383ffff */
[----:B------:R-:W-:Y:S05]  /*99e0*/  BRA `(.L_x_147) ;  /* 0xffffff9000487947 */ /* 0x000fea000383ffff */
.L_x_41:
[----:B------:R-:W-:-:S07]  /*99f0*/  MOV R0, UR4 ;  /* 0x0000000400007c02 */ /* 0x000fce0008000f00 */
.L_x_148:
[----:B-1----:R1:W2:Y:S02]  /*9a00*/  SYNCS.PHASECHK.TRANS64.TRYWAIT P0, [R0+URZ], R3 ;  /* 0x00000003000075a7 */ /* 0x0022a400080011ff */
[----:B--2---:R-:W-:Y:S05]  /*9a10*/  @!P0 NANOSLEEP.SYNCS 0x989680 ;  /* 0x009896800000895d */ /* 0x004fea0003900000 */
[----:B------:R-:W2:Y:S02]  /*9a20*/  @!P0 SYNCS.PHASECHK.TRANS64 P0, [R0+URZ], R3 ;  /* 0x00000003000085a7 */ /* 0x000ea400080010ff */
[----:B--2---:R-:W-:Y:S05]  /*9a30*/  @!P0 BRA `(.L_x_148) ;  /* 0xfffffffc00f08947 */ /* 0x004fea000383ffff */
[----:B------:R-:W-:Y:S05]  /*9a40*/  BRA `(.L_x_149) ;  /* 0xffffff9400987947 */ /* 0x000fea000383ffff */
.L_x_42:
[----:B------:R-:W-:-:S07]  /*9a50*/  MOV R0, UR4 ;  /* 0x0000000400007c02 */ /* 0x000fce0008000f00 */
.L_x_150:
[----:B-1----:R1:W2:Y:S02]  /*9a60*/  SYNCS.PHASECHK.TRANS64.TRYWAIT P0, [R0+URZ], R3 ;  /* 0x00000003000075a7 */ /* 0x0022a400080011ff */
[----:B--2---:R-:W-:Y:S05]  /*9a70*/  @!P0 NANOSLEEP.SYNCS 0x989680 ;  /* 0x009896800000895d */ /* 0x004fea0003900000 */
[----:B------:R-:W2:Y:S02]  /*9a80*/  @!P0 SYNCS.PHASECHK.TRANS64 P0, [R0+URZ], R3 ;  /* 0x00000003000085a7 */ /* 0x000ea400080010ff */
[----:B--2---:R-:W-:Y:S05]  /*9a90*/  @!P0 BRA `(.L_x_150) ;  /* 0xfffffffc00f08947 */ /* 0x004fea000383ffff */
[----:B------:R-:W-:Y:S05]  /*9aa0*/  BRA `(.L_x_151) ;  /* 0xffffff9400a47947 */ /* 0x000fea000383ffff */
.L_x_43:
[----:B------:R-:W-:-:S07]  /*9ab0*/  MOV R0, UR4 ;  /* 0x0000000400007c02 */ /* 0x000fce0008000f00 */
.L_x_152:
[----:B-1----:R1:W2:Y:S02]  /*9ac0*/  SYNCS.PHASECHK.TRANS64.TRYWAIT P0, [R0+URZ], R3 ;  /* 0x00000003000075a7 */ /* 0x0022a400080011ff */
[----:B--2---:R-:W-:Y:S05]  /*9ad0*/  @!P0 NANOSLEEP.SYNCS 0x989680 ;  /* 0x009896800000895d */ /* 0x004fea0003900000 */
[----:B------:R-:W2:Y:S02]  /*9ae0*/  @!P0 SYNCS.PHASECHK.TRANS64 P0, [R0+URZ], R3 ;  /* 0x00000003000085a7 */ /* 0x000ea400080010ff */
[----:B--2---:R-:W-:Y:S05]  /*9af0*/  @!P0 BRA `(.L_x_152) ;  /* 0xfffffffc00f08947 */ /* 0x004fea000383ffff */
[----:B------:R-:W-:Y:S05]  /*9b00*/  BRA `(.L_x_153) ;  /* 0xffffff9400b07947 */ /* 0x000fea000383ffff */
.L_x_44:
[----:B------:R-:W-:-:S07]  /*9b10*/  MOV R0, UR4 ;  /* 0x0000000400007c02 */ /* 0x000fce0008000f00 */
.L_x_154:
[----:B-1----:R1:W2:Y:S02]  /*9b20*/  SYNCS.PHASECHK.TRANS64.TRYWAIT P0, [R0+URZ], R3 ;  /* 0x00000003000075a7 */ /* 0x0022a400080011ff */
[----:B--2---:R-:W-:Y:S05]  /*9b30*/  @!P0 NANOSLEEP.SYNCS 0x989680 ;  /* 0x009896800000895d */ /* 0x004fea0003900000 */
[----:B------:R-:W2:Y:S02]  /*9b40*/  @!P0 SYNCS.PHASECHK.TRANS64 P0, [R0+URZ], R3 ;  /* 0x00000003000085a7 */ /* 0x000ea400080010ff */
[----:B--2---:R-:W-:Y:S05]  /*9b50*/  @!P0 BRA `(.L_x_154) ;  /* 0xfffffffc00f08947 */ /* 0x004fea000383ffff */
[----:B------:R-:W-:Y:S05]  /*9b60*/  BRA `(.L_x_155) ;  /* 0xffffff9400bc7947 */ /* 0x000fea000383ffff */
.L_x_45:
[----:B------:R-:W-:-:S07]  /*9b70*/  MOV R0, UR4 ;  /* 0x0000000400007c02 */ /* 0x000fce0008000f00 */
.L_x_156:
[----:B-1----:R1:W2:Y:S02]  /*9b80*/  SYNCS.PHASECHK.TRANS64.TRYWAIT P0, [R0+URZ], R3 ;  /* 0x00000003000075a7 */ /* 0x0022a400080011ff */
[----:B--2---:R-:W-:Y:S05]  /*9b90*/  @!P0 NANOSLEEP.SYNCS 0x989680 ;  /* 0x009896800000895d */ /* 0x004fea0003900000 */
[----:B------:R-:W2:Y:S02]  /*9ba0*/  @!P0 SYNCS.PHASECHK.TRANS64 P0, [R0+URZ], R3 ;  /* 0x00000003000085a7 */ /* 0x000ea400080010ff */
[----:B--2---:R-:W-:Y:S05]  /*9bb0*/  @!P0 BRA `(.L_x_156) ;  /* 0xfffffffc00f08947 */ /* 0x004fea000383ffff */
[----:B------:R-:W-:Y:S05]  /*9bc0*/  BRA `(.L_x_157) ;  /* 0xffffff9400c87947 */ /* 0x000fea000383ffff */
.L_x_46:
[----:B------:R-:W-:-:S07]  /*9bd0*/  MOV R0, UR4 ;  /* 0x0000000400007c02 */ /* 0x000fce0008000f00 */
.L_x_158:
[----:B-1----:R1:W2:Y:S02]  /*9be0*/  SYNCS.PHASECHK.TRANS64.TRYWAIT P0, [R0+URZ], R3 ;  /* 0x00000003000075a7 */ /* 0x0022a400080011ff */
[----:B--2---:R-:W-:Y:S05]  /*9bf0*/  @!P0 NANOSLEEP.SYNCS 0x989680 ;  /* 0x009896800000895d */ /* 0x004fea0003900000 */
[----:B------:R-:W2:Y:S02]  /*9c00*/  @!P0 SYNCS.PHASECHK.TRANS64 P0, [R0+URZ], R3 ;  /* 0x00000003000085a7 */ /* 0x000ea400080010ff */
[----:B--2---:R-:W-:Y:S05]  /*9c10*/  @!P0 BRA `(.L_x_158) ;  /* 0xfffffffc00f08947 */ /* 0x004fea000383ffff */
[----:B------:R-:W-:Y:S05]  /*9c20*/  BRA `(.L_x_159) ;  /* 0xffffff9400d47947 */ /* 0x000fea000383ffff */
.L_x_47:
[----:B------:R-:W-:-:S07]  /*9c30*/  MOV R0, UR4 ;  /* 0x0000000400007c02 */ /* 0x000fce0008000f00 */
.L_x_160:
[----:B-1----:R1:W2:Y:S02]  /*9c40*/  SYNCS.PHASECHK.TRANS64.TRYWAIT P0, [R0+URZ], R3 ;  /* 0x00000003000075a7 */ /* 0x0022a400080011ff */
[----:B--2---:R-:W-:Y:S05]  /*9c50*/  @!P0 NANOSLEEP.SYNCS 0x989680 ;  /* 0x009896800000895d */ /* 0x004fea0003900000 */
[----:B------:R-:W2:Y:S02]  /*9c60*/  @!P0 SYNCS.PHASECHK.TRANS64 P0, [R0+URZ], R3 ;  /* 0x00000003000085a7 */ /* 0x000ea400080010ff */
[----:B--2---:R-:W-:Y:S05]  /*9c70*/  @!P0 BRA `(.L_x_160) ;  /* 0xfffffffc00f08947 */ /* 0x004fea000383ffff */
[----:B------:R-:W-:Y:S05]  /*9c80*/  BRA `(.L_x_161) ;  /* 0xffffff9400e07947 */ /* 0x000fea000383ffff */
.L_x_48:
[----:B------:R-:W-:-:S07]  /*9c90*/  MOV R0, UR4 ;  /* 0x0000000400007c02 */ /* 0x000fce0008000f00 */
.L_x_162:
[----:B-1----:R1:W2:Y:S02]  /*9ca0*/  SYNCS.PHASECHK.TRANS64.TRYWAIT P0, [R0+URZ], R3 ;  /* 0x00000003000075a7 */ /* 0x0022a400080011ff */
[----:B--2---:R-:W-:Y:S05]  /*9cb0*/  @!P0 NANOSLEEP.SYNCS 0x989680 ;  /* 0x009896800000895d */ /* 0x004fea0003900000 */
[----:B------:R-:W2:Y:S02]  /*9cc0*/  @!P0 SYNCS.PHASECHK.TRANS64 P0, [R0+URZ], R3 ;  /* 0x00000003000085a7 */ /* 0x000ea400080010ff */
[----:B--2---:R-:W-:Y:S05]  /*9cd0*/  @!P0 BRA `(.L_x_162) ;  /* 0xfffffffc00f08947 */ /* 0x004fea000383ffff */
[----:B------:R-:W-:Y:S05]  /*9ce0*/  BRA `(.L_x_163) ;  /* 0xffffff9400ec7947 */ /* 0x000fea000383ffff */
.L_x_49:
[----:B------:R-:W-:-:S07]  /*9cf0*/  MOV R0, UR4 ;  /* 0x0000000400007c02 */ /* 0x000fce0008000f00 */
.L_x_164:
[----:B-1----:R1:W2:Y:S02]  /*9d00*/  SYNCS.PHASECHK.TRANS64.TRYWAIT P0, [R0+URZ], R3 ;  /* 0x00000003000075a7 */ /* 0x0022a400080011ff */
[----:B--2---:R-:W-:Y:S05]  /*9d10*/  @!P0 NANOSLEEP.SYNCS 0x989680 ;  /* 0x009896800000895d */ /* 0x004fea0003900000 */
[----:B------:R-:W2:Y:S02]  /*9d20*/  @!P0 SYNCS.PHASECHK.TRANS64 P0, [R0+URZ], R3 ;  /* 0x00000003000085a7 */ /* 0x000ea400080010ff */
[----:B--2---:R-:W-:Y:S05]  /*9d30*/  @!P0 BRA `(.L_x_164) ;  /* 0xfffffffc00f08947 */ /* 0x004fea000383ffff */
[----:B------:R-:W-:Y:S05]  /*9d40*/  BRA `(.L_x_165) ;  /* 0xffffff9400f87947 */ /* 0x000fea000383ffff */
.L_x_50:
[----:B------:R-:W-:-:S07]  /*9d50*/  MOV R0, UR4 ;  /* 0x0000000400007c02 */ /* 0x000fce0008000f00 */
.L_x_166:
[----:B-1----:R1:W2:Y:S02]  /*9d60*/  SYNCS.PHASECHK.TRANS64.TRYWAIT P0, [R0+URZ], R3 ;  /* 0x00000003000075a7 */ /* 0x0022a400080011ff */
[----:B--2---:R-:W-:Y:S05]  /*9d70*/  @!P0 NANOSLEEP.SYNCS 0x989680 ;  /* 0x009896800000895d */ /* 0x004fea0003900000 */
[----:B------:R-:W2:Y:S02]  /*9d80*/  @!P0 SYNCS.PHASECHK.TRANS64 P0, [R0+URZ], R3 ;  /* 0x00000003000085a7 */ /* 0x000ea400080010ff */
[----:B--2---:R-:W-:Y:S05]  /*9d90*/  @!P0 BRA `(.L_x_166) ;  /* 0xfffffffc00f08947 */ /* 0x004fea000383ffff */
[----:B------:R-:W-:Y:S05]  /*9da0*/  BRA `(.L_x_167) ;  /* 0xffffff9800047947 */ /* 0x000fea000383ffff */
.L_x_51:
[----:B------:R-:W-:-:S07]  /*9db0*/  MOV R0, UR4 ;  /* 0x0000000400007c02 */ /* 0x000fce0008000f00 */
.L_x_168:
[----:B-1----:R1:W2:Y:S02]  /*9dc0*/  SYNCS.PHASECHK.TRANS64.TRYWAIT P0, [R0+URZ], R3 ;  /* 0x00000003000075a7 */ /* 0x0022a400080011ff */
[----:B--2---:R-:W-:Y:S05]  /*9dd0*/  @!P0 NANOSLEEP.SYNCS 0x989680 ;  /* 0x009896800000895d */ /* 0x004fea0003900000 */
[----:B------:R-:W2:Y:S02]  /*9de0*/  @!P0 SYNCS.PHASECHK.TRANS64 P0, [R0+URZ], R3 ;  /* 0x00000003000085a7 */ /* 0x000ea400080010ff */
[----:B--2---:R-:W-:Y:S05]  /*9df0*/  @!P0 BRA `(.L_x_168) ;  /* 0xfffffffc00f08947 */ /* 0x004fea000383ffff */
[----:B------:R-:W-:Y:S05]  /*9e00*/  BRA `(.L_x_169) ;  /* 0xffffff9800107947 */ /* 0x000fea000383ffff */
.L_x_52:
[----:B------:R-:W-:-:S07]  /*9e10*/  MOV R0, UR4 ;  /* 0x0000000400007c02 */ /* 0x000fce0008000f00 */
.L_x_170:
[----:B-1----:R1:W2:Y:S02]  /*9e20*/  SYNCS.PHASECHK.TRANS64.TRYWAIT P0, [R0+URZ], R3 ;  /* 0x00000003000075a7 */ /* 0x0022a400080011ff */
[----:B--2---:R-:W-:Y:S05]  /*9e30*/  @!P0 NANOSLEEP.SYNCS 0x989680 ;  /* 0x009896800000895d */ /* 0x004fea0003900000 */
[----:B------:R-:W2:Y:S02]  /*9e40*/  @!P0 SYNCS.PHASECHK.TRANS64 P0, [R0+URZ], R3 ;  /* 0x00000003000085a7 */ /* 0x000ea400080010ff */
[----:B--2---:R-:W-:Y:S05]  /*9e50*/  @!P0 BRA `(.L_x_170) ;  /* 0xfffffffc00f08947 */ /* 0x004fea000383ffff */
[----:B------:R-:W-:Y:S05]  /*9e60*/  BRA `(.L_x_171) ;  /* 0xffffff98001c7947 */ /* 0x000fea000383ffff */
.L_x_53:
[----:B------:R-:W-:-:S07]  /*9e70*/  MOV R0, UR4 ;  /* 0x0000000400007c02 */ /* 0x000fce0008000f00 */
.L_x_172:
[----:B-1----:R1:W2:Y:S02]  /*9e80*/  SYNCS.PHASECHK.TRANS64.TRYWAIT P0, [R0+URZ], R3 ;  /* 0x00000003000075a7 */ /* 0x0022a400080011ff */
[----:B--2---:R-:W-:Y:S05]  /*9e90*/  @!P0 NANOSLEEP.SYNCS 0x989680 ;  /* 0x009896800000895d */ /* 0x004fea0003900000 */
[----:B------:R-:W2:Y:S02]  /*9ea0*/  @!P0 SYNCS.PHASECHK.TRANS64 P0, [R0+URZ], R3 ;  /* 0x00000003000085a7 */ /* 0x000ea400080010ff */
[----:B--2---:R-:W-:Y:S05]  /*9eb0*/  @!P0 BRA `(.L_x_172) ;  /* 0xfffffffc00f08947 */ /* 0x004fea000383ffff */
[----:B------:R-:W-:Y:S05]  /*9ec0*/  BRA `(.L_x_173) ;  /* 0xffffff9800287947 */ /* 0x000fea000383ffff */
.L_x_54:
[----:B------:R-:W-:-:S07]  /*9ed0*/  MOV R0, UR4 ;  /* 0x0000000400007c02 */ /* 0x000fce0008000f00 */
.L_x_174:
[----:B-1----:R1:W2:Y:S02]  /*9ee0*/  SYNCS.PHASECHK.TRANS64.TRYWAIT P0, [R0+URZ], R3 ;  /* 0x00000003000075a7 */ /* 0x0022a400080011ff */
[----:B--2---:R-:W-:Y:S05]  /*9ef0*/  @!P0 NANOSLEEP.SYNCS 0x989680 ;  /* 0x009896800000895d */ /* 0x004fea0003900000 */
[----:B------:R-:W2:Y:S02]  /*9f00*/  @!P0 SYNCS.PHASECHK.TRANS64 P0, [R0+URZ], R3 ;  /* 0x00000003000085a7 */ /* 0x000ea400080010ff */
[----:B--2---:R-:W-:Y:S05]  /*9f10*/  @!P0 BRA `(.L_x_174) ;  /* 0xfffffffc00f08947 */ /* 0x004fea000383ffff */
[----:B------:R-:W-:Y:S05]  /*9f20*/  BRA `(.L_x_175) ;  /* 0xffffff9800347947 */ /* 0x000fea000383ffff */
.L_x_55:
[----:B------:R-:W-:-:S07]  /*9f30*/  MOV R0, UR4 ;  /* 0x0000000400007c02 */ /* 0x000fce0008000f00 */
.L_x_176:
[----:B-1----:R1:W2:Y:S02]  /*9f40*/  SYNCS.PHASECHK.TRANS64.TRYWAIT P0, [R0+URZ], R3 ;  /* 0x00000003000075a7 */ /* 0x0022a400080011ff */
[----:B--2---:R-:W-:Y:S05]  /*9f50*/  @!P0 NANOSLEEP.SYNCS 0x989680 ;  /* 0x009896800000895d */ /* 0x004fea0003900000 */
[----:B------:R-:W2:Y:S02]  /*9f60*/  @!P0 SYNCS.PHASECHK.TRANS64 P0, [R0+URZ], R3 ;  /* 0x00000003000085a7 */ /* 0x000ea400080010ff */
[----:B--2---:R-:W-:Y:S05]  /*9f70*/  @!P0 BRA `(.L_x_176) ;  /* 0xfffffffc00f08947 */ /* 0x004fea000383ffff */
[----:B------:R-:W-:Y:S05]  /*9f80*/  BRA `(.L_x_177) ;  /* 0xffffff9800407947 */ /* 0x000fea000383ffff */
.L_x_56:
[----:B------:R-:W-:-:S07]  /*9f90*/  MOV R0, UR4 ;  /* 0x0000000400007c02 */ /* 0x000fce0008000f00 */
.L_x_178:
[----:B-1----:R1:W2:Y:S02]  /*9fa0*/  SYNCS.PHASECHK.TRANS64.TRYWAIT P0, [R0+URZ], R3 ;  /* 0x00000003000075a7 */ /* 0x0022a400080011ff */
[----:B--2---:R-:W-:Y:S05]  /*9fb0*/  @!P0 NANOSLEEP.SYNCS 0x989680 ;  /* 0x009896800000895d */ /* 0x004fea0003900000 */
[----:B------:R-:W2:Y:S02]  /*9fc0*/  @!P0 SYNCS.PHASECHK.TRANS64 P0, [R0+URZ], R3 ;  /* 0x00000003000085a7 */ /* 0x000ea400080010ff */
[----:B--2---:R-:W-:Y:S05]  /*9fd0*/  @!P0 BRA `(.L_x_178) ;  /* 0xfffffffc00f08947 */ /* 0x004fea000383ffff */
[----:B------:R-:W-:Y:S05]  /*9fe0*/  BRA `(.L_x_179) ;  /* 0xffffff98004c7947 */ /* 0x000fea000383ffff */
.L_x_59:
[----:B------:R-:W-:-:S07]  /*9ff0*/  MOV R4, UR49 ;  /* 0x0000003100047c02 */ /* 0x000fce0008000f00 */
.L_x_180:
[----:B--2---:R2:W3:Y:S02]  /*a000*/  SYNCS.PHASECHK.TRANS64.TRYWAIT P1, [R4+URZ+0x168], R7 ;  /* 0x00016807040075a7 */ /* 0x0044e400080211ff */
[----:B---3--:R-:W-:Y:S05]  /*a010*/  @!P1 NANOSLEEP.SYNCS 0x989680 ;  /* 0x009896800000995d */ /* 0x008fea0003900000 */
[----:B------:R-:W3:Y:S02]  /*a020*/  @!P1 SYNCS.PHASECHK.TRANS64 P1, [R4+URZ+0x168], R7 ;  /* 0x00016807040095a7 */ /* 0x000ee400080210ff */
[----:B---3--:R-:W-:Y:S05]  /*a030*/  @!P1 BRA `(.L_x_180) ;  /* 0xfffffffc00f09947 */ /* 0x008fea000383ffff */
[----:B------:R-:W-:Y:S05]  /*a040*/  BRA `(.L_x_181) ;  /* 0xffffff9800b07947 */ /* 0x000fea000383ffff */
.L_x_60:
[----:B--2---:R-:W-:-:S07]  /*a050*/  MOV R4, UR49 ;  /* 0x0000003100047c02 */ /* 0x004fce0008000f00 */
.L_x_182:
[----:B--2---:R2:W3:Y:S02]  /*a060*/  SYNCS.PHASECHK.TRANS64.TRYWAIT P1, [R4+URZ+0x160], R5 ;  /* 0x00016005040075a7 */ /* 0x0044e400080211ff */
[----:B---3--:R-:W-:Y:S05]  /*a070*/  @!P1 NANOSLEEP.SYNCS 0x989680 ;  /* 0x009896800000995d */ /* 0x008fea0003900000 */
[----:B------:R-:W3:Y:S02]  /*a080*/  @!P1 SYNCS.PHASECHK.TRANS64 P1, [R4+URZ+0x160], R5 ;  /* 0x00016005040095a7 */ /* 0x000ee400080210ff */
[----:B---3--:R-:W-:Y:S05]  /*a090*/  @!P1 BRA `(.L_x_182) ;  /* 0xfffffffc00f09947 */ /* 0x008fea000383ffff */
[----:B------:R-:W-:Y:S05]  /*a0a0*/  BRA `(.L_x_183) ;  /* 0xffffff9800b87947 */ /* 0x000fea000383ffff */
.L_x_68:
[----:B------:R-:W-:-:S07]  /*a0b0*/  MOV R0, UR7 ;  /* 0x0000000700007c02 */ /* 0x000fce0008000f00 */
.L_x_184:
[----:B---3--:R3:W4:Y:S02]  /*a0c0*/  SYNCS.PHASECHK.TRANS64.TRYWAIT P0, [R0+URZ+0x160], R3 ;  /* 0x00016003000075a7 */ /* 0x00872400080011ff */
[----:B----4-:R-:W-:Y:S05]  /*a0d0*/  @!P0 NANOSLEEP.SYNCS 0x989680 ;  /* 0x009896800000895d */ /* 0x010fea0003900000 */
[----:B------:R-:W4:Y:S02]  /*a0e0*/  @!P0 SYNCS.PHASECHK.TRANS64 P0, [R0+URZ+0x160], R3 ;  /* 0x00016003000085a7 */ /* 0x000f2400080010ff */
[----:B----4-:R-:W-:Y:S05]  /*a0f0*/  @!P0 BRA `(.L_x_184) ;  /* 0xfffffffc00f08947 */ /* 0x010fea000383ffff */
[----:B------:R-:W-:Y:S05]  /*a100*/  BRA `(.L_x_185) ;  /* 0xffffffa000307947 */ /* 0x000fea000383ffff */
.L_x_69:
[----:B------:R-:W-:-:S07]  /*a110*/  MOV R0, UR9 ;  /* 0x0000000900007c02 */ /* 0x000fce0008000f00 */
.L_x_186:
[----:B--2---:R2:W3:Y:S02]  /*a120*/  SYNCS.PHASECHK.TRANS64.TRYWAIT P0, [R0+URZ+0x180], R3 ;  /* 0x00018003000075a7 */ /* 0x0044e400080011ff */
[----:B---3--:R-:W-:Y:S05]  /*a130*/  @!P0 NANOSLEEP.SYNCS 0x989680 ;  /* 0x009896800000895d */ /* 0x008fea0003900000 */
[----:B------:R-:W3:Y:S02]  /*a140*/  @!P0 SYNCS.PHASECHK.TRANS64 P0, [R0+URZ+0x180], R3 ;  /* 0x00018003000085a7 */ /* 0x000ee400080010ff */
[----:B---3--:R-:W-:Y:S05]  /*a150*/  @!P0 BRA `(.L_x_186) ;  /* 0xfffffffc00f08947 */ /* 0x008fea000383ffff */
[----:B------:R-:W-:Y:S05]  /*a160*/  BRA `(.L_x_187) ;  /* 0xffffffa000487947 */ /* 0x000fea000383ffff */
.L_x_72:
[----:B--2---:R-:W-:Y:S07]  /*a170*/  MOV R0, UR8 ;  /* 0x0000000800007c02 */ /* 0x004fee0008000f00 */
.L_x_188:
[----:B--2---:R2:W3:Y:S02]  /*a180*/  SYNCS.PHASECHK.TRANS64.TRYWAIT P0, [R0+URZ], R9 ;  /* 0x00000009000075a7 */ /* 0x0044e400080011ff */
[----:B---3--:R-:W-:Y:S05]  /*a190*/  @!P0 NANOSLEEP.SYNCS 0x989680 ;  /* 0x009896800000895d */ /* 0x008fea0003900000 */
[----:B------:R-:W3:Y:S02]  /*a1a0*/  @!P0 SYNCS.PHASECHK.TRANS64 P0, [R0+URZ], R9 ;  /* 0x00000009000085a7 */ /* 0x000ee400080010ff */
[----:B---3--:R-:W-:Y:S05]  /*a1b0*/  @!P0 BRA `(.L_x_188) ;  /* 0xfffffffc00f08947 */ /* 0x008fea000383ffff */
[----:B------:R-:W-:Y:S05]  /*a1c0*/  BRA `(.L_x_71) ;  /* 0xffffffa000787947 */ /* 0x000fea000383ffff */
.L_x_75:
[----:B------:R-:W-:-:S07]  /*a1d0*/  MOV R0, UR5 ;  /* 0x0000000500007c02 */ /* 0x000fce0008000f00 */
.L_x_189:
[----:B--2---:R2:W4:Y:S02]  /*a1e0*/  SYNCS.PHASECHK.TRANS64.TRYWAIT P0, [R0+URZ], R3 ;  /* 0x00000003000075a7 */ /* 0x00452400080011ff */
[----:B----4-:R-:W-:Y:S05]  /*a1f0*/  @!P0 NANOSLEEP.SYNCS 0x989680 ;  /* 0x009896800000895d */ /* 0x010fea0003900000 */
[----:B------:R-:W4:Y:S02]  /*a200*/  @!P0 SYNCS.PHASECHK.TRANS64 P0, [R0+URZ], R3 ;  /* 0x00000003000085a7 */ /* 0x000f2400080010ff */
[----:B----4-:R-:W-:Y:S05]  /*a210*/  @!P0 BRA `(.L_x_189) ;  /* 0xfffffffc00f08947 */ /* 0x010fea000383ffff */
[----:B------:R-:W-:Y:S05]  /*a220*/  BRA `(.L_x_190) ;  /* 0xffffffa4003c7947 */ /* 0x000fea000383ffff */
.L_x_76:
[----:B------:R-:W-:-:S07]  /*a230*/  MOV R0, UR6 ;  /* 0x0000000600007c02 */ /* 0x000fce0008000f00 */
.L_x_191:
[----:B--2---:R2:W4:Y:S02]  /*a240*/  SYNCS.PHASECHK.TRANS64.TRYWAIT P0, [R0+URZ], R3 ;  /* 0x00000003000075a7 */ /* 0x00452400080011ff */
[----:B----4-:R-:W-:Y:S05]  /*a250*/  @!P0 NANOSLEEP.SYNCS 0x989680 ;  /* 0x009896800000895d */ /* 0x010fea0003900000 */
[----:B------:R-:W4:Y:S02]  /*a260*/  @!P0 SYNCS.PHASECHK.TRANS64 P0, [R0+URZ], R3 ;  /* 0x00000003000085a7 */ /* 0x000f2400080010ff */
[----:B----4-:R-:W-:Y:S05]  /*a270*/  @!P0 BRA `(.L_x_191) ;  /* 0xfffffffc00f08947 */ /* 0x010fea000383ffff */
[----:B------:R-:W-:Y:S05]  /*a280*/  BRA `(.L_x_192) ;  /* 0xffffffa400487947 */ /* 0x000fea000383ffff */
.L_x_81:
[----:B------:R-:W-:Y:S07]  /*a290*/  MOV R3, UR17 ;  /* 0x0000001100037c02 */ /* 0x000fee0008000f00 */
.L_x_193:
[----:B---3--:R3:W4:Y:S02]  /*a2a0*/  SYNCS.PHASECHK.TRANS64.TRYWAIT P2, [R3+URZ+0x160], R0 ;  /* 0x00016000030075a7 */ /* 0x00872400080411ff */
[----:B----4-:R-:W-:Y:S05]  /*a2b0*/  @!P2 NANOSLEEP.SYNCS 0x989680 ;  /* 0x009896800000a95d */ /* 0x010fea0003900000 */
[----:B------:R-:W4:Y:S02]  /*a2c0*/  @!P2 SYNCS.PHASECHK.TRANS64 P2, [R3+URZ+0x160], R0 ;  /* 0x000160000300a5a7 */ /* 0x000f2400080410ff */
[----:B----4-:R-:W-:Y:S05]  /*a2d0*/  @!P2 BRA `(.L_x_193) ;  /* 0xfffffffc00f0a947 */ /* 0x010fea000383ffff */
[----:B------:R-:W-:Y:S05]  /*a2e0*/  BRA `(.L_x_194) ;  /* 0xffffffac00547947 */ /* 0x000fea000383ffff */
.L_x_84:
[----:B------:R-:W-:Y:S07]  /*a2f0*/  MOV R0, UR17 ;  /* 0x0000001100007c02 */ /* 0x000fee0008000f00 */
.L_x_195:
[----:B--2---:R2:W3:Y:S02]  /*a300*/  SYNCS.PHASECHK.TRANS64.TRYWAIT P0, [R0+URZ+0x158], R3 ;  /* 0x00015803000075a7 */ /* 0x0044e400080011ff */
[----:B---3--:R-:W-:Y:S05]  /*a310*/  @!P0 NANOSLEEP.SYNCS 0x989680 ;  /* 0x009896800000895d */ /* 0x008fea0003900000 */
[----:B------:R-:W3:Y:S02]  /*a320*/  @!P0 SYNCS.PHASECHK.TRANS64 P0, [R0+URZ+0x158], R3 ;  /* 0x00015803000085a7 */ /* 0x000ee400080010ff */
[----:B---3--:R-:W-:Y:S05]  /*a330*/  @!P0 BRA `(.L_x_195) ;  /* 0xfffffffc00f08947 */ /* 0x008fea000383ffff */
[----:B------:R-:W-:Y:S05]  /*a340*/  BRA `(.L_x_83) ;  /* 0xffffffb000647947 */ /* 0x000fea000383ffff */
.L_x_87:
[----:B------:R-:W-:Y:S07]  /*a350*/  MOV R3, UR17 ;  /* 0x0000001100037c02 */ /* 0x000fee0008000f00 */
.L_x_196:
[----:B--2---:R2:W3:Y:S02]  /*a360*/  SYNCS.PHASECHK.TRANS64.TRYWAIT P0, [R3+URZ+0x130], R12 ;  /* 0x0001300c030075a7 */ /* 0x0044e400080011ff */
[----:B---3--:R-:W-:Y:S05]  /*a370*/  @!P0 NANOSLEEP.SYNCS 0x989680 ;  /* 0x009896800000895d */ /* 0x008fea0003900000 */
[----:B------:R-:W3:Y:S02]  /*a380*/  @!P0 SYNCS.PHASECHK.TRANS64 P0, [R3+URZ+0x130], R12 ;  /* 0x0001300c030085a7 */ /* 0x000ee400080010ff */
[----:B---3--:R-:W-:Y:S05]  /*a390*/  @!P0 BRA `(.L_x_196) ;  /* 0xfffffffc00f08947 */ /* 0x008fea000383ffff */
[----:B------:R-:W-:Y:S05]  /*a3a0*/  BRA `(.L_x_197) ;  /* 0xffffffb4002c7947 */ /* 0x000fea000383ffff */
.L_x_88:
[----:B--2---:R-:W-:Y:S07]  /*a3b0*/  MOV R3, UR17 ;  /* 0x0000001100037c02 */ /* 0x004fee0008000f00 */
.L_x_198:
[----:B--2---:R2:W3:Y:S02]  /*a3c0*/  SYNCS.PHASECHK.TRANS64.TRYWAIT P0, [R3+URZ+0x138], R12 ;  /* 0x0001380c030075a7 */ /* 0x0044e400080011ff */
[----:B---3--:R-:W-:Y:S05]  /*a3d0*/  @!P0 NANOSLEEP.SYNCS 0x989680 ;  /* 0x009896800000895d */ /* 0x008fea0003900000 */
[----:B------:R-:W3:Y:S02]  /*a3e0*/  @!P0 SYNCS.PHASECHK.TRANS64 P0, [R3+URZ+0x138], R12 ;  /* 0x0001380c030085a7 */ /* 0x000ee400080010ff */
[----:B---3--:R-:W-:Y:S05]  /*a3f0*/  @!P0 BRA `(.L_x_198) ;  /* 0xfffffffc00f08947 */ /* 0x008fea000383ffff */
[----:B------:R-:W-:Y:S05]  /*a400*/  BRA `(.L_x_199) ;  /* 0xffffffb4006c7947 */ /* 0x000fea000383ffff */
.L_x_89:
[----:B--2---:R-:W-:Y:S07]  /*a410*/  MOV R3, UR17 ;  /* 0x0000001100037c02 */ /* 0x004fee0008000f00 */
.L_x_200:
[----:B--2---:R2:W3:Y:S02]  /*a420*/  SYNCS.PHASECHK.TRANS64.TRYWAIT P0, [R3+URZ+0x140], R12 ;  /* 0x0001400c030075a7 */ /* 0x0044e400080011ff */
[----:B---3--:R-:W-:Y:S05]  /*a430*/  @!P0 NANOSLEEP.SYNCS 0x989680 ;  /* 0x009896800000895d */ /* 0x008fea0003900000 */
[----:B------:R-:W3:Y:S02]  /*a440*/  @!P0 SYNCS.PHASECHK.TRANS64 P0, [R3+URZ+0x140], R12 ;  /* 0x0001400c030085a7 */ /* 0x000ee400080010ff */
[----:B---3--:R-:W-:Y:S05]  /*a450*/  @!P0 BRA `(.L_x_200) ;  /* 0xfffffffc00f08947 */ /* 0x008fea000383ffff */
[----:B------:R-:W-:Y:S05]  /*a460*/  BRA `(.L_x_201) ;  /* 0xffffffb400ac7947 */ /* 0x000fea000383ffff */
.L_x_90:
[----:B------:R-:W-:Y:S07]  /*a470*/  MOV R3, UR17 ;  /* 0x0000001100037c02 */ /* 0x000fee0008000f00 */
.L_x_202:
[----:B-1----:R1:W2:Y:S02]  /*a480*/  SYNCS.PHASECHK.TRANS64.TRYWAIT P0, [R3+URZ+0x148], R12 ;  /* 0x0001480c030075a7 */ /* 0x0022a400080011ff */
[----:B--2---:R-:W-:Y:S05]  /*a490*/  @!P0 NANOSLEEP.SYNCS 0x989680 ;  /* 0x009896800000895d */ /* 0x004fea0003900000 */
[----:B------:R-:W2:Y:S02]  /*a4a0*/  @!P0 SYNCS.PHASECHK.TRANS64 P0, [R3+URZ+0x148], R12 ;  /* 0x0001480c030085a7 */ /* 0x000ea400080010ff */
[----:B--2---:R-:W-:Y:S05]  /*a4b0*/  @!P0 BRA `(.L_x_202) ;  /* 0xfffffffc00f08947 */ /* 0x004fea000383ffff */
[----:B------:R-:W-:Y:S05]  /*a4c0*/  BRA `(.L_x_203) ;  /* 0xffffffb8002c7947 */ /* 0x000fea000383ffff */
.L_x_92:
[----:B------:R-:W-:-:S07]  /*a4d0*/  MOV R0, UR17 ;  /* 0x0000001100007c02 */ /* 0x000fce0008000f00 */
.L_x_204:
[----:B-1----:R1:W3:Y:S02]  /*a4e0*/  SYNCS.PHASECHK.TRANS64.TRYWAIT P0, [R0+URZ+0x130], R3 ;  /* 0x00013003000075a7 */ /* 0x0022e400080011ff */
[----:B---3--:R-:W-:Y:S05]  /*a4f0*/  @!P0 NANOSLEEP.SYNCS 0x989680 ;  /* 0x009896800000895d */ /* 0x008fea0003900000 */
[----:B------:R-:W3:Y:S02]  /*a500*/  @!P0 SYNCS.PHASECHK.TRANS64 P0, [R0+URZ+0x130], R3 ;  /* 0x00013003000085a7 */ /* 0x000ee400080010ff */
[----:B---3--:R-:W-:Y:S05]  /*a510*/  @!P0 BRA `(.L_x_204) ;  /* 0xfffffffc00f08947 */ /* 0x008fea000383ffff */
[----:B------:R-:W-:Y:S05]  /*a520*/  BRA `(.L_x_205) ;  /* 0xffffffb800887947 */ /* 0x000fea000383ffff */
.L_x_93:
[----:B-1----:R-:W-:-:S07]  /*a530*/  MOV R0, UR17 ;  /* 0x0000001100007c02 */ /* 0x002fce0008000f00 */
.L_x_206:
[----:B-1----:R1:W3:Y:S02]  /*a540*/  SYNCS.PHASECHK.TRANS64.TRYWAIT P0, [R0+URZ+0x138], R3 ;  /* 0x00013803000075a7 */ /* 0x0022e400080011ff */
[----:B---3--:R-:W-:Y:S05]  /*a550*/  @!P0 NANOSLEEP.SYNCS 0x989680 ;  /* 0x009896800000895d */ /* 0x008fea0003900000 */
[----:B------:R-:W3:Y:S02]  /*a560*/  @!P0 SYNCS.PHASECHK.TRANS64 P0, [R0+URZ+0x138], R3 ;  /* 0x00013803000085a7 */ /* 0x000ee400080010ff */
[----:B---3--:R-:W-:Y:S05]  /*a570*/  @!P0 BRA `(.L_x_206) ;  /* 0xfffffffc00f08947 */ /* 0x008fea000383ffff */
[----:B------:R-:W-:Y:S05]  /*a580*/  BRA `(.L_x_207) ;  /* 0xffffffb800787947 */ /* 0x000fea000383ffff */
.L_x_94:
[----:B-1----:R-:W-:-:S07]  /*a590*/  MOV R0, UR17 ;  /* 0x0000001100007c02 */ /* 0x002fce0008000f00 */
.L_x_208:
[----:B-1----:R1:W3:Y:S02]  /*a5a0*/  SYNCS.PHASECHK.TRANS64.TRYWAIT P0, [R0+URZ+0x140], R3 ;  /* 0x00014003000075a7 */ /* 0x0022e400080011ff */
[----:B---3--:R-:W-:Y:S05]  /*a5b0*/  @!P0 NANOSLEEP.SYNCS 0x989680 ;  /* 0x009896800000895d */ /* 0x008fea0003900000 */
[----:B------:R-:W3:Y:S02]  /*a5c0*/  @!P0 SYNCS.PHASECHK.TRANS64 P0, [R0+URZ+0x140], R3 ;  /* 0x00014003000085a7 */ /* 0x000ee400080010ff */
[----:B---3--:R-:W-:Y:S05]  /*a5d0*/  @!P0 BRA `(.L_x_208) ;  /* 0xfffffffc00f08947 */ /* 0x008fea000383ffff */
[----:B------:R-:W-:Y:S05]  /*a5e0*/  BRA `(.L_x_209) ;  /* 0xffffffb800687947 */ /* 0x000fea000383ffff */
.L_x_96:
[----:B------:R-:W-:Y:S07]  /*a5f0*/  MOV R0, UR51 ;  /* 0x0000003300007c02 */ /* 0x000fee0008000f00 */
.L_x_210:
[----:B--2---:R2:W4:Y:S02]  /*a600*/  SYNCS.PHASECHK.TRANS64.TRYWAIT P0, [R0+URZ+0x160], R3 ;  /* 0x00016003000075a7 */ /* 0x00452400080011ff */
[----:B----4-:R-:W-:Y:S05]  /*a610*/  @!P0 NANOSLEEP.SYNCS 0x989680 ;  /* 0x009896800000895d */ /* 0x010fea0003900000 */
[----:B------:R-:W4:Y:S02]  /*a620*/  @!P0 SYNCS.PHASECHK.TRANS64 P0, [R0+URZ+0x160], R3 ;  /* 0x00016003000085a7 */ /* 0x000f2400080010ff */
[----:B----4-:R-:W-:Y:S05]  /*a630*/  @!P0 BRA `(.L_x_210) ;  /* 0xfffffffc00f08947 */ /* 0x010fea000383ffff */
[----:B------:R-:W-:Y:S05]  /*a640*/  BRA `(.L_x_211) ;  /* 0xffffffbc004c7947 */ /* 0x000fea000383ffff */
.L_x_107:
[----:B-1----:R-:W-:Y:S04]  /*a650*/  MOV R0, UR51 ;  /* 0x0000003300007c02 */ /* 0x002fe80008000f00 */
[----:B------:R1:W3:Y:S03]  /*a660*/  SYNCS.PHASECHK.TRANS64.TRYWAIT P1, [R0+URZ+0x110], R5 ;  /* 0x00011005000075a7 */ /* 0x0002e600080211ff */
[----:B---3--:R-:W-:Y:S05]  /*a670*/  @!P1 NANOSLEEP.SYNCS 0x989680 ;  /* 0x009896800000995d */ /* 0x008fea0003900000 */
[----:B------:R-:W3:Y:S02]  /*a680*/  @!P1 SYNCS.PHASECHK.TRANS64 P1, [R0+URZ+0x110], R5 ;  /* 0x00011005000095a7 */ /* 0x000ee400080210ff */
[----:B---3--:R-:W-:Y:S05]  /*a690*/  @!P1 BRA `(.L_x_107) ;  /* 0xfffffffc00ec9947 */ /* 0x008fea000383ffff */
[----:B------:R-:W-:Y:S05]  /*a6a0*/  BRA `(.L_x_106) ;  /* 0xffffffcc00a07947 */ /* 0x000fea000383ffff */
.L_x_109:
[----:B-1----:R1:W4:Y:S02]  /*a6b0*/  SYNCS.PHASECHK.TRANS64.TRYWAIT P1, [R84+URZ+0x170], R3 ;  /* 0x00017003540075a7 */ /* 0x00232400080211ff */
[----:B----4-:R-:W-:Y:S05]  /*a6c0*/  @!P1 NANOSLEEP.SYNCS 0x989680 ;  /* 0x009896800000995d */ /* 0x010fea0003900000 */
[----:B------:R-:W4:Y:S02]  /*a6d0*/  @!P1 SYNCS.PHASECHK.TRANS64 P1, [R84+URZ+0x170], R3 ;  /* 0x00017003540095a7 */ /* 0x000f2400080210ff */
[----:B----4-:R-:W-:Y:S05]  /*a6e0*/  @!P1 BRA `(.L_x_109) ;  /* 0xfffffffc00f09947 */ /* 0x010fea000383ffff */
[----:B------:R-:W-:Y:S05]  /*a6f0*/  BRA `(.L_x_108) ;  /* 0xffffffcc00bc7947 */ /* 0x000fea000383ffff */
.L_x_118:
[----:B--2---:R2:W4:Y:S02]  /*a700*/  SYNCS.PHASECHK.TRANS64.TRYWAIT P1, [R4+URZ+0x110], R3 ;  /* 0x00011003040075a7 */ /* 0x00452400080211ff */
[----:B----4-:R-:W-:Y:S05]  /*a710*/  @!P1 NANOSLEEP.SYNCS 0x989680 ;  /* 0x009896800000995d */ /* 0x010fea0003900000 */
[----:B------:R-:W4:Y:S02]  /*a720*/  @!P1 SYNCS.PHASECHK.TRANS64 P1, [R4+URZ+0x110], R3 ;  /* 0x00011003040095a7 */ /* 0x000f2400080210ff */
[----:B----4-:R-:W-:Y:S05]  /*a730*/  @!P1 BRA `(.L_x_118) ;  /* 0xfffffffc00f09947 */ /* 0x010fea000383ffff */
[----:B------:R-:W-:Y:S05]  /*a740*/  BRA `(.L_x_117) ;  /* 0xffffffd400ac7947 */ /* 0x000fea000383ffff */
.L_x_126:
[----:B--2---:R2:W4:Y:S02]  /*a750*/  SYNCS.PHASECHK.TRANS64.TRYWAIT P1, [R16+URZ+0x110], R5 ;  /* 0x00011005100075a7 */ /* 0x00452400080211ff */
[----:B----4-:R-:W-:Y:S05]  /*a760*/  @!P1 NANOSLEEP.SYNCS 0x989680 ;  /* 0x009896800000995d */ /* 0x010fea0003900000 */
[----:B------:R-:W4:Y:S02]  /*a770*/  @!P1 SYNCS.PHASECHK.TRANS64 P1, [R16+URZ+0x110], R5 ;  /* 0x00011005100095a7 */ /* 0x000f2400080210ff */
[----:B----4-:R-:W-:Y:S05]  /*a780*/  @!P1 BRA `(.L_x_126) ;  /* 0xfffffffc00f09947 */ /* 0x010fea000383ffff */
[----:B------:R-:W-:Y:S05]  /*a790*/  BRA `(.L_x_125) ;  /* 0xffffffdc00b07947 */ /* 0x000fea000383ffff */
.L_x_134:
[----:B--2---:R2:W4:Y:S02]  /*a7a0*/  SYNCS.PHASECHK.TRANS64.TRYWAIT P1, [R17+URZ+0x110], R0 ;  /* 0x00011000110075a7 */ /* 0x00452400080211ff */
[----:B----4-:R-:W-:Y:S05]  /*a7b0*/  @!P1 NANOSLEEP.SYNCS 0x989680 ;  /* 0x009896800000995d */ /* 0x010fea0003900000 */
[----:B------:R-:W4:Y:S02]  /*a7c0*/  @!P1 SYNCS.PHASECHK.TRANS64 P1, [R17+URZ+0x110], R0 ;  /* 0x00011000110095a7 */ /* 0x000f2400080210ff */
[----:B----4-:R-:W-:Y:S05]  /*a7d0*/  @!P1 BRA `(.L_x_134) ;  /* 0xfffffffc00f09947 */ /* 0x010fea000383ffff */
[----:B------:R-:W-:Y:S05]  /*a7e0*/  BRA `(.L_x_133) ;  /* 0xffffffe400b07947 */ /* 0x000fea000383ffff */
        .weak           $__internal_0_$__cuda_sm10x_tcgen05_guardrail_trap_col_being_dealloced_not_returned_by_alloc
        .type           $__internal_0_$__cuda_sm10x_tcgen05_guardrail_trap_col_being_dealloced_not_returned_by_alloc,@function
        .size           $__internal_0_$__cuda_sm10x_tcgen05_guardrail_trap_col_being_dealloced_not_returned_by_alloc,($__internal_1_$__cuda_sm10x_tcgen05_guardrail_trap_phase_invalid_during_alloc - $__internal_0_$__cuda_sm10x_tcgen05_guardrail_trap_col_being_dealloced_not_returned_by_alloc)
$__internal_0_$__cuda_sm10x_tcgen05_guardrail_trap_col_being_dealloced_not_returned_by_alloc:
[----:B------:R-:W-:Y:S05]  /*a7f0*/  BPT.TRAP 0x1 ;  /* 0x000000040000795c */ /* 0x000fea0000300000 */
[----:B------:R-:W-:-:S04]  /*a800*/  HFMA2 R3, -RZ, RZ, 0, 0 ;  /* 0x00000000ff037431 */ /* 0x000fc800000001ff */
[----:B------:R-:W-:Y:S05]  /*a810*/  RET.REL.NODEC R2 `(_ZN7cutlass13device_kernelINS_4conv6kernel13ConvUniversalINS1_16ConvProblemShapeILNS1_8OperatorE2ELi3EEENS1_10collective14CollectiveConvINS1_47MainloopSm100TmaUmmaWarpSpecializedImplicitGemmILS5_2ELi17ELi3ELi1ELi2EN4cute5tupleIJNSA_1CILi2EEENSC_ILi1EEESE_EEEEENSB_IJNSC_ILi64EEENSB_IJNSC_ILi128EEEEEENSB_IJNSC_ILi32EEEEEEEEENS_10bfloat16_tESN_NSA_8TiledMMAINSA_8MMA_AtomIJNSA_20SM100_MMA_F16BF16_SSISN_SN_fLi64ELi128ELNSA_4UMMA5MajorE1ELSS_1ELNSR_7ScaleInE0ELST_0EEEEEENSA_6LayoutINSB_IJSE_SE_SE_EEENSB_IJNSC_ILi0EEESY_SY_EEEEENSB_IJNSA_10UnderscoreES11_S11_EEEEENS7_6detail27Sm100ImplicitGemmTileTraitsINSA_13SM90_TMA_LOADENSA_14ComposedLayoutINSA_7SwizzleILi3ELi4ELi3EEENSA_18smem_ptr_flag_bitsILi16EEENSW_INSB_IJSH_NSC_ILi8EEEEEENSB_IJSE_SH_EEEEEEEvEENS15_INSA_30SM90_TMA_LOAD_IM2COL_MULTICASTES1G_vEEEENS_8epilogue10collective18CollectiveEpilogueINS1L_23Sm100TmaWarpSpecializedILi4ELi2ELi16ELb1ELb0EEEJSM_NSB_IJNSW_ISH_SE_EENSW_ISK_SE_EEEEESN_NSB_IJlNSB_IJSE_lllEEESY_EEESN_S1U_NS1L_6fusion15FusionCallbacksIS1P_NS1V_17LinearCombinationISN_fSN_fLNS_15FloatRoundStyleE2EEESM_S1S_JEEENSA_5SM1004TMEM4LOAD26SM100_TMEM_LOAD_16dp256b4xES16_NS17_INS18_ILi2ELi4ELi3EEES1B_NSW_INSB_IJS1C_SK_EEENSB_IJSK_SE_EEEEEEENSA_17SM75_U32x4_LDSM_NENSA_14SM90_TMA_STOREES29_NSA_17SM90_U32x4_STSM_NENSA_39AutoVectorizingCopyWithAssumedAlignmentILi128EEEEEEvvEEEEvNT_6ParamsE) ;  /* 0xffffff5402f87950 */ /* 0x000fea0003c3ffff */
        .weak           $__internal_1_$__cuda_sm10x_tcgen05_guardrail_trap_phase_invalid_during_alloc
        .type           $__internal_1_$__cuda_sm10x_tcgen05_guardrail_trap_phase_invalid_during_alloc,@function
        .size           $__internal_1_$__cuda_sm10x_tcgen05_guardrail_trap_phase_invalid_during_alloc,($__internal_2_$__cuda_sm10x_tcgen05_guardrail_trap_unallocated_columns_being_dealloced - $__internal_1_$__cuda_sm10x_tcgen05_guardrail_trap_phase_invalid_during_alloc)
$__internal_1_$__cuda_sm10x_tcgen05_guardrail_trap_phase_invalid_during_alloc:
[----:B------:R-:W-:Y:S05]  /*a820*/  BPT.TRAP 0x1 ;  /* 0x000000040000795c */ /* 0x000fea0000300000 */
[----:B------:R-:W-:-:S04]  /*a830*/  MOV R3, 0x0 ;  /* 0x0000000000037802 */ /* 0x000fc80000000f00 */
[----:B------:R-:W-:Y:S05]  /*a840*/  RET.REL.NODEC R2 `(_ZN7cutlass13device_kernelINS_4conv6kernel13ConvUniversalINS1_16ConvProblemShapeILNS1_8OperatorE2ELi3EEENS1_10collective14CollectiveConvINS1_47MainloopSm100TmaUmmaWarpSpecializedImplicitGemmILS5_2ELi17ELi3ELi1ELi2EN4cute5tupleIJNSA_1CILi2EEENSC_ILi1EEESE_EEEEENSB_IJNSC_ILi64EEENSB_IJNSC_ILi128EEEEEENSB_IJNSC_ILi32EEEEEEEEENS_10bfloat16_tESN_NSA_8TiledMMAINSA_8MMA_AtomIJNSA_20SM100_MMA_F16BF16_SSISN_SN_fLi64ELi128ELNSA_4UMMA5MajorE1ELSS_1ELNSR_7ScaleInE0ELST_0EEEEEENSA_6LayoutINSB_IJSE_SE_SE_EEENSB_IJNSC_ILi0EEESY_SY_EEEEENSB_IJNSA_10UnderscoreES11_S11_EEEEENS7_6detail27Sm100ImplicitGemmTileTraitsINSA_13SM90_TMA_LOADENSA_14ComposedLayoutINSA_7SwizzleILi3ELi4ELi3EEENSA_18smem_ptr_flag_bitsILi16EEENSW_INSB_IJSH_NSC_ILi8EEEEEENSB_IJSE_SH_EEEEEEEvEENS15_INSA_30SM90_TMA_LOAD_IM2COL_MULTICASTES1G_vEEEENS_8epilogue10collective18CollectiveEpilogueINS1L_23Sm100TmaWarpSpecializedILi4ELi2ELi16ELb1ELb0EEEJSM_NSB_IJNSW_ISH_SE_EENSW_ISK_SE_EEEEESN_NSB_IJlNSB_IJSE_lllEEESY_EEESN_S1U_NS1L_6fusion15FusionCallbacksIS1P_NS1V_17LinearCombinationISN_fSN_fLNS_15FloatRoundStyleE2EEESM_S1S_JEEENSA_5SM1004TMEM4LOAD26SM100_TMEM_LOAD_16dp256b4xES16_NS17_INS18_ILi2ELi4ELi3EEES1B_NSW_INSB_IJS1C_SK_EEENSB_IJSK_SE_EEEEEEENSA_17SM75_U32x4_LDSM_NENSA_14SM90_TMA_STOREES29_NSA_17SM90_U32x4_STSM_NENSA_39AutoVectorizingCopyWithAssumedAlignmentILi128EEEEEEvvEEEEvNT_6ParamsE) ;  /* 0xffffff5402ec7950 */ /* 0x000fea0003c3ffff */
        .weak           $__internal_2_$__cuda_sm10x_tcgen05_guardrail_trap_unallocated_columns_being_dealloced
        .type           $__internal_2_$__cuda_sm10x_tcgen05_guardrail_trap_unallocated_columns_being_dealloced,@function
        .size           $__internal_2_$__cuda_sm10x_tcgen05_guardrail_trap_unallocated_columns_being_dealloced,(.L_x_213 - $__internal_2_$__cuda_sm10x_tcgen05_guardrail_trap_unallocated_columns_being_dealloced)
$__internal_2_$__cuda_sm10x_tcgen05_guardrail_trap_unallocated_columns_being_dealloced:
[----:B------:R-:W-:Y:S05]  /*a850*/  BPT.TRAP 0x1 ;  /* 0x000000040000795c */ /* 0x000fea0000300000 */
[----:B------:R-:W-:-:S04]  /*a860*/  HFMA2 R3, -RZ, RZ, 0, 0 ;  /* 0x00000000ff037431 */ /* 0x000fc800000001ff */
[----:B------:R-:W-:Y:S05]  /*a870*/  RET.REL.NODEC R2 `(_ZN7cutlass13device_kernelINS_4conv6kernel13ConvUniversalINS1_16ConvProblemShapeILNS1_8OperatorE2ELi3EEENS1_10collective14CollectiveConvINS1_47MainloopSm100TmaUmmaWarpSpecializedImplicitGemmILS5_2ELi17ELi3ELi1ELi2EN4cute5tupleIJNSA_1CILi2EEENSC_ILi1EEESE_EEEEENSB_IJNSC_ILi64EEENSB_IJNSC_ILi128EEEEEENSB_IJNSC_ILi32EEEEEEEEENS_10bfloat16_tESN_NSA_8TiledMMAINSA_8MMA_AtomIJNSA_20SM100_MMA_F16BF16_SSISN_SN_fLi64ELi128ELNSA_4UMMA5MajorE1ELSS_1ELNSR_7ScaleInE0ELST_0EEEEEENSA_6LayoutINSB_IJSE_SE_SE_EEENSB_IJNSC_ILi0EEESY_SY_EEEEENSB_IJNSA_10UnderscoreES11_S11_EEEEENS7_6detail27Sm100ImplicitGemmTileTraitsINSA_13SM90_TMA_LOADENSA_14ComposedLayoutINSA_7SwizzleILi3ELi4ELi3EEENSA_18smem_ptr_flag_bitsILi16EEENSW_INSB_IJSH_NSC_ILi8EEEEEENSB_IJSE_SH_EEEEEEEvEENS15_INSA_30SM90_TMA_LOAD_IM2COL_MULTICASTES1G_vEEEENS_8epilogue10collective18CollectiveEpilogueINS1L_23Sm100TmaWarpSpecializedILi4ELi2ELi16ELb1ELb0EEEJSM_NSB_IJNSW_ISH_SE_EENSW_ISK_SE_EEEEESN_NSB_IJlNSB_IJSE_lllEEESY_EEESN_S1U_NS1L_6fusion15FusionCallbacksIS1P_NS1V_17LinearCombinationISN_fSN_fLNS_15FloatRoundStyleE2EEESM_S1S_JEEENSA_5SM1004TMEM4LOAD26SM100_TMEM_LOAD_16dp256b4xES16_NS17_INS18_ILi2ELi4ELi3EEES1B_NSW_INSB_IJS1C_SK_EEENSB_IJSK_SE_EEEEEEENSA_17SM75_U32x4_LDSM_NENSA_14SM90_TMA_STOREES29_NSA_17SM90_U32x4_STSM_NENSA_39AutoVectorizingCopyWithAssumedAlignmentILi128EEEEEEvvEEEEvNT_6ParamsE) ;  /* 0xffffff5402e07950 */ /* 0x000fea0003c3ffff */
.L_x_212:
[----:B------:R-:W-:-:S00]  /*a880*/  BRA `(.L_x_212) ;  /* 0xfffffffc00fc7947 */ /* 0x000fc0000383ffff */
[----:B------:R-:W-:-:S00]  /*a890*/  NOP ;  /* 0x0000000000007918 */ /* 0x000fc00000000000 */
        /* <DEDUP_REMOVED lines=14> */
.L_x_213:


//--------------------- .nv.global.init           --------------------------
	.section	.nv.global.init,"aw",@progbits
.nv.global.init:
	.type		$str$29,@object
	.size		$str$29,($str$30 - $str$29)
$str$29:
        /*0000*/ 	.byte	0x28, 0x61, 0x64, 0x64, 0x72, 0x65, 0x73, 0x73, 0x20, 0x26, 0x20, 0x6d, 0x61, 0x73, 0x6b, 0x29
        /*0010*/ 	.byte	0x20, 0x3d, 0x3d, 0x20, 0x30, 0x00
	.type		$str$30,@object
	.size		$str$30,($str$28 - $str$30)
$str$30:
        /*0016*/ 	.byte	0x2f, 0x74, 0x6d, 0x70, 0x2f, 0x63, 0x75, 0x74, 0x6c, 0x61, 0x73, 0x73, 0x5f, 0x73, 0x77, 0x65
        /*0026*/ 	.byte	0x65, 0x70, 0x5f, 0x73, 0x72, 0x63, 0x2f, 0x69, 0x6e, 0x63, 0x6c, 0x75, 0x64, 0x65, 0x2f, 0x63
        /*0036*/ 	.byte	0x75, 0x74, 0x65, 0x2f, 0x70, 0x6f, 0x69, 0x6e, 0x74, 0x65, 0x72, 0x5f, 0x66, 0x6c, 0x61, 0x67
        /*0046*/ 	.byte	0x67, 0x65, 0x64, 0x2e, 0x68, 0x70, 0x70, 0x00
	.type		$str$28,@object
	.size		$str$28,($str$27 - $str$28)
$str$28:
        /*004e*/ 	.byte	0x2f, 0x74, 0x6d, 0x70, 0x2f, 0x63, 0x75, 0x74, 0x6c, 0x61, 0x73, 0x73, 0x5f, 0x73, 0x77, 0x65
        /*005e*/ 	.byte	0x65, 0x70, 0x5f, 0x73, 0x72, 0x63, 0x2f, 0x69, 0x6e, 0x63, 0x6c, 0x75, 0x64, 0x65, 0x2f, 0x63
        /*006e*/ 	.byte	0x75, 0x74, 0x65, 0x2f, 0x61, 0x74, 0x6f, 0x6d, 0x2f, 0x63, 0x6f, 0x70, 0x79, 0x5f, 0x74, 0x72
        /*007e*/ 	.byte	0x61, 0x69, 0x74, 0x73, 0x5f, 0x73, 0x6d, 0x31, 0x30, 0x30, 0x2e, 0x68, 0x70, 0x70, 0x00
	.type		$str$27,@object
	.size		$str$27,(__unnamed_1 - $str$27)
$str$27:
        /*008d*/ 	.byte	0x28, 0x28, 0x75, 0x69, 0x6e, 0x74, 0x33, 0x32, 0x5f, 0x74, 0x28, 0x74, 0x68, 0x72, 0x65, 0x61
        /*009d*/ 	.byte	0x64, 0x49, 0x64, 0x78, 0x2e, 0x78, 0x29, 0x20, 0x2f, 0x20, 0x33, 0x32, 0x29, 0x20, 0x25, 0x20
        /*00ad*/ 	.byte	0x34, 0x29, 0x20, 0x3d, 0x3d, 0x20, 0x28, 0x28, 0x28, 0x74, 0x6d, 0x65, 0x6d, 0x5f, 0x61, 0x64
        /*00bd*/ 	.byte	0x64, 0x72, 0x20, 0x3e, 0x3e, 0x20, 0x31, 0x36, 0x29, 0x20, 0x2f, 0x20, 0x33, 0x32, 0x29, 0x20
        /*00cd*/ 	.byte	0x25, 0x20, 0x34, 0x29, 0x00
	.type		__unnamed_1,@object
	.size		__unnamed_1,(__unnamed_2 - __unnamed_1)
__unnamed_1:
        /*00d2*/ 	.byte	0x61, 0x75, 0x74, 0x6f, 0x20, 0x63, 0x75, 0x74, 0x65, 0x3a, 0x3a, 0x61, 0x73, 0x5f, 0x70, 0x6f
        /* <DEDUP_REMOVED lines=24> */
        /*0262*/ 	.byte	0x30, 0x34, 0x38, 0x3e, 0x3e, 0x3e, 0x3e, 0x5d, 0x00
	.type		__unnamed_2,@object
	.size		__unnamed_2,(.L_2 - __unnamed_2)
__unnamed_2:
        /* <DEDUP_REMOVED lines=45> */
        /*053b*/ 	.byte	0x3e, 0x3e, 0x3e, 0x5d, 0x00
.L_2:


//--------------------- .nv.shared._ZN7cutlass13device_kernelINS_4conv6kernel13ConvUniversalINS1_16ConvProblemShapeILNS1_8OperatorE2ELi3EEENS1_10collective14CollectiveConvINS1_47MainloopSm100TmaUmmaWarpSpecializedImplicitGemmILS5_2ELi17ELi3ELi1ELi2EN4cute5tupleIJNSA_1CILi2EEENSC_ILi1EEESE_EEEEENSB_IJNSC_ILi64EEENSB_IJNSC_ILi128EEEEEENSB_IJNSC_ILi32EEEEEEEEENS_10bfloat16_tESN_NSA_8TiledMMAINSA_8MMA_AtomIJNSA_20SM100_MMA_F16BF16_SSISN_SN_fLi64ELi128ELNSA_4UMMA5MajorE1ELSS_1ELNSR_7ScaleInE0ELST_0EEEEEENSA_6LayoutINSB_IJSE_SE_SE_EEENSB_IJNSC_ILi0EEESY_SY_EEEEENSB_IJNSA_10UnderscoreES11_S11_EEEEENS7_6detail27Sm100ImplicitGemmTileTraitsINSA_13SM90_TMA_LOADENSA_14ComposedLayoutINSA_7SwizzleILi3ELi4ELi3EEENSA_18smem_ptr_flag_bitsILi16EEENSW_INSB_IJSH_NSC_ILi8EEEEEENSB_IJSE_SH_EEEEEEEvEENS15_INSA_30SM90_TMA_LOAD_IM2COL_MULTICASTES1G_vEEEENS_8epilogue10collective18CollectiveEpilogueINS1L_23Sm100TmaWarpSpecializedILi4ELi2ELi16ELb1ELb0EEEJSM_NSB_IJNSW_ISH_SE_EENSW_ISK_SE_EEEEESN_NSB_IJlNSB_IJSE_lllEEESY_EEESN_S1U_NS1L_6fusion15FusionCallbacksIS1P_NS1V_17LinearCombinationISN_fSN_fLNS_15FloatRoundStyleE2EEESM_S1S_JEEENSA_5SM1004TMEM4LOAD26SM100_TMEM_LOAD_16dp256b4xES16_NS17_INS18_ILi2ELi4ELi3EEES1B_NSW_INSB_IJS1C_SK_EEENSB_IJSK_SE_EEEEEEENSA_17SM75_U32x4_LDSM_NENSA_14SM90_TMA_STOREES29_NSA_17SM90_U32x4_STSM_NENSA_39AutoVectorizingCopyWithAssumedAlignmentILi128EEEEEEvvEEEEvNT_6ParamsE --------------------------
	.section	.nv.shared._ZN7cutlass13device_kernelINS_4conv6kernel13ConvUniversalINS1_16ConvProblemShapeILNS1_8OperatorE2ELi3EEENS1_10collective14CollectiveConvINS1_47MainloopSm100TmaUmmaWarpSpecializedImplicitGemmILS5_2ELi17ELi3ELi1ELi2EN4cute5tupleIJNSA_1CILi2EEENSC_ILi1EEESE_EEEEENSB_IJNSC_ILi64EEENSB_IJNSC_ILi128EEEEEENSB_IJNSC_ILi32EEEEEEEEENS_10bfloat16_tESN_NSA_8TiledMMAINSA_8MMA_AtomIJNSA_20SM100_MMA_F16BF16_SSISN_SN_fLi64ELi128ELNSA_4UMMA5MajorE1ELSS_1ELNSR_7ScaleInE0ELST_0EEEEEENSA_6LayoutINSB_IJSE_SE_SE_EEENSB_IJNSC_ILi0EEESY_SY_EEEEENSB_IJNSA_10UnderscoreES11_S11_EEEEENS7_6detail27Sm100ImplicitGemmTileTraitsINSA_13SM90_TMA_LOADENSA_14ComposedLayoutINSA_7SwizzleILi3ELi4ELi3EEENSA_18smem_ptr_flag_bitsILi16EEENSW_INSB_IJSH_NSC_ILi8EEEEEENSB_IJSE_SH_EEEEEEEvEENS15_INSA_30SM90_TMA_LOAD_IM2COL_MULTICASTES1G_vEEEENS_8epilogue10collective18CollectiveEpilogueINS1L_23Sm100TmaWarpSpecializedILi4ELi2ELi16ELb1ELb0EEEJSM_NSB_IJNSW_ISH_SE_EENSW_ISK_SE_EEEEESN_NSB_IJlNSB_IJSE_lllEEESY_EEESN_S1U_NS1L_6fusion15FusionCallbacksIS1P_NS1V_17LinearCombinationISN_fSN_fLNS_15FloatRoundStyleE2EEESM_S1S_JEEENSA_5SM1004TMEM4LOAD26SM100_TMEM_LOAD_16dp256b4xES16_NS17_INS18_ILi2ELi4ELi3EEES1B_NSW_INSB_IJS1C_SK_EEENSB_IJSK_SE_EEEEEEENSA_17SM75_U32x4_LDSM_NENSA_14SM90_TMA_STOREES29_NSA_17SM90_U32x4_STSM_NENSA_39AutoVectorizingCopyWithAssumedAlignmentILi128EEEEEEvvEEEEvNT_6ParamsE,"aw",@nobits
	.sectionflags	@""
	.align	16
	.zero		1024


//--------------------- .nv.shared.reserved.0     --------------------------
	.section	.nv.shared.reserved.0,"aw",@nobits
	.weak		__nv_reservedSMEM_offset_0_alias
	.size		__nv_reservedSMEM_offset_0_alias, 0, 64
	.other		__nv_reservedSMEM_offset_0_alias,@"STO_CUDA_RESERVED_SHARED STV_DEFAULT"
__nv_reservedSMEM_offset_0_alias:
	.zero		0
.nv.shared.reserved.0:
	.zero		64
	.weak		__nv_reservedSMEM_tcgen05_partition
	.type		__nv_reservedSMEM_tcgen05_partition,@object
	.size		__nv_reservedSMEM_tcgen05_partition,(.L_0 - __nv_reservedSMEM_tcgen05_partition)
__nv_reservedSMEM_tcgen05_partition:
	.zero		32
.L_0:


//--------------------- .nv.global                --------------------------
	.section	.nv.global,"aw",@nobits
.nv.global:
	.type		_ZN39_INTERNAL_5f924de3_4_k_cu_7af05da0_47904cute1_E,@object
	.size		_ZN39_INTERNAL_5f924de3_4_k_cu_7af05da0_47904cute1_E,(_ZN39_INTERNAL_5f924de3_4_k_cu_7af05da0_47904cuda3std3__45__cpo6cbeginE - _ZN39_INTERNAL_5f924de3_4_k_cu_7af05da0_47904cute1_E)
_ZN39_INTERNAL_5f924de3_4_k_cu_7af05da0_47904cute1_E:
	.zero		1
	.type		_ZN39_INTERNAL_5f924de3_4_k_cu_7af05da0_47904cuda3std3__45__cpo6cbeginE,@object
	.size		_ZN39_INTERNAL_5f924de3_4_k_cu_7af05da0_47904cuda3std3__45__cpo6cbeginE,(_ZN39_INTERNAL_5f924de3_4_k_cu_7af05da0_47904cuda3std3__48in_placeE - _ZN39_INTERNAL_5f924de3_4_k_cu_7af05da0_47904cuda3std3__45__cpo6cbeginE)
_ZN39_INTERNAL_5f924de3_4_k_cu_7af05da0_47904cuda3std3__45__cpo6cbeginE:
	.zero		1
	.type		_ZN39_INTERNAL_5f924de3_4_k_cu_7af05da0_47904cuda3std3__48in_placeE,@object
	.size		_ZN39_INTERNAL_5f924de3_4_k_cu_7af05da0_47904cuda3std3__48in_placeE,(_ZN39_INTERNAL_5f924de3_4_k_cu_7af05da0_47904cuda3std6ranges3__45__cpo9iter_moveE - _ZN39_INTERNAL_5f924de3_4_k_cu_7af05da0_47904cuda3std3__48in_placeE)
_ZN39_INTERNAL_5f924de3_4_k_cu_7af05da0_47904cuda3std3__48in_placeE:
	.zero		1
	.type		_ZN39_INTERNAL_5f924de3_4_k_cu_7af05da0_47904cuda3std6ranges3__45__cpo9iter_moveE,@object
	.size		_ZN39_INTERNAL_5f924de3_4_k_cu_7af05da0_47904cuda3std6ranges3__45__cpo9iter_moveE,(_ZN39_INTERNAL_5f924de3_4_k_cu_7af05da0_47904cuda3std3__45__cpo5beginE - _ZN39_INTERNAL_5f924de3_4_k_cu_7af05da0_47904cuda3std6ranges3__45__cpo9iter_moveE)
_ZN39_INTERNAL_5f924de3_4_k_cu_7af05da0_47904cuda3std6ranges3__45__cpo9iter_moveE:
	.zero		1
	.type		_ZN39_INTERNAL_5f924de3_4_k_cu_7af05da0_47904cuda3std3__45__cpo5beginE,@object
	.size		_ZN39_INTERNAL_5f924de3_4_k_cu_7af05da0_47904cuda3std3__45__cpo5beginE,(_ZN39_INTERNAL_5f924de3_4_k_cu_7af05da0_47904cuda3std3__441_GLOBAL__N__5f924de3_4_k_cu_7af05da0_47906ignoreE - _ZN39_INTERNAL_5f924de3_4_k_cu_7af05da0_47904cuda3std3__45__cpo5beginE)
_ZN39_INTERNAL_5f924de3_4_k_cu_7af05da0_47904cuda3std3__45__cpo5beginE:
	.zero		1
	.type		_ZN39_INTERNAL_5f924de3_4_k_cu_7af05da0_47904cuda3std3__441_GLOBAL__N__5f924de3_4_k_cu_7af05da0_47906ignoreE,@object
	.size		_ZN39_INTERNAL_5f924de3_4_k_cu_7af05da0_47904cuda3std3__441_GLOBAL__N__5f924de3_4_k_cu_7af05da0_47906ignoreE,(_ZN39_INTERNAL_5f924de3_4_k_cu_7af05da0_47904cute7productE - _ZN39_INTERNAL_5f924de3_4_k_cu_7af05da0_47904cuda3std3__441_GLOBAL__N__5f924de3_4_k_cu_7af05da0_47906ignoreE)
_ZN39_INTERNAL_5f924de3_4_k_cu_7af05da0_47904cuda3std3__441_GLOBAL__N__5f924de3_4_k_cu_7af05da0_47906ignoreE:
	.zero		1
	.type		_ZN39_INTERNAL_5f924de3_4_k_cu_7af05da0_47904cute7productE,@object
	.size		_ZN39_INTERNAL_5f924de3_4_k_cu_7af05da0_47904cute7productE,(_ZN39_INTERNAL_5f924de3_4_k_cu_7af05da0_47904cuda3std3__45__cpo3endE - _ZN39_INTERNAL_5f924de3_4_k_cu_7af05da0_47904cute7productE)
_ZN39_INTERNAL_5f924de3_4_k_cu_7af05da0_47904cute7productE:
	.zero		1
	.type		_ZN39_INTERNAL_5f924de3_4_k_cu_7af05da0_47904cuda3std3__45__cpo3endE,@object
	.size		_ZN39_INTERNAL_5f924de3_4_k_cu_7af05da0_47904cuda3std3__45__cpo3endE,(_ZN39_INTERNAL_5f924de3_4_k_cu_7af05da0_47904cuda3std3__419piecewise_constructE - _ZN39_INTERNAL_5f924de3_4_k_cu_7af05da0_47904cuda3std3__45__cpo3endE)
_ZN39_INTERNAL_5f924de3_4_k_cu_7af05da0_47904cuda3std3__45__cpo3endE:
	.zero		1
	.type		_ZN39_INTERNAL_5f924de3_4_k_cu_7af05da0_47904cuda3std3__419piecewise_constructE,@object
	.size		_ZN39_INTERNAL_5f924de3_4_k_cu_7af05da0_47904cuda3std3__419piecewise_constructE,(_ZN39_INTERNAL_5f924de3_4_k_cu_7af05da0_47904cuda3std3__45__cpo4cendE - _ZN39_INTERNAL_5f924de3_4_k_cu_7af05da0_47904cuda3std3__419piecewise_constructE)
_ZN39_INTERNAL_5f924de3_4_k_cu_7af05da0_47904cuda3std3__419piecewise_constructE:
	.zero		1
	.type		_ZN39_INTERNAL_5f924de3_4_k_cu_7af05da0_47904cuda3std3__45__cpo4cendE,@object
	.size		_ZN39_INTERNAL_5f924de3_4_k_cu_7af05da0_47904cuda3std3__45__cpo4cendE,(_ZN39_INTERNAL_5f924de3_4_k_cu_7af05da0_47904cuda3std6ranges3__45__cpo4swapE - _ZN39_INTERNAL_5f924de3_4_k_cu_7af05da0_47904cuda3std3__45__cpo4cendE)
_ZN39_INTERNAL_5f924de3_4_k_cu_7af05da0_47904cuda3std3__45__cpo4cendE:
	.zero		1
	.type		_ZN39_INTERNAL_5f924de3_4_k_cu_7af05da0_47904cuda3std6ranges3__45__cpo4swapE,@object
	.size		_ZN39_INTERNAL_5f924de3_4_k_cu_7af05da0_47904cuda3std6ranges3__45__cpo4swapE,(.L_10 - _ZN39_INTERNAL_5f924de3_4_k_cu_7af05da0_47904cuda3std6ranges3__45__cpo4swapE)
_ZN39_INTERNAL_5f924de3_4_k_cu_7af05da0_47904cuda3std6ranges3__45__cpo4swapE:
	.zero		1
.L_10:


//--------------------- .nv.constant0._ZN7cutlass13device_kernelINS_4conv6kernel13ConvUniversalINS1_16ConvProblemShapeILNS1_8OperatorE2ELi3EEENS1_10collective14CollectiveConvINS1_47MainloopSm100TmaUmmaWarpSpecializedImplicitGemmILS5_2ELi17ELi3ELi1ELi2EN4cute5tupleIJNSA_1CILi2EEENSC_ILi1EEESE_EEEEENSB_IJNSC_ILi64EEENSB_IJNSC_ILi128EEEEEENSB_IJNSC_ILi32EEEEEEEEENS_10bfloat16_tESN_NSA_8TiledMMAINSA_8MMA_AtomIJNSA_20SM100_MMA_F16BF16_SSISN_SN_fLi64ELi128ELNSA_4UMMA5MajorE1ELSS_1ELNSR_7ScaleInE0ELST_0EEEEEENSA_6LayoutINSB_IJSE_SE_SE_EEENSB_IJNSC_ILi0EEESY_SY_EEEEENSB_IJNSA_10UnderscoreES11_S11_EEEEENS7_6detail27Sm100ImplicitGemmTileTraitsINSA_13SM90_TMA_LOADENSA_14ComposedLayoutINSA_7SwizzleILi3ELi4ELi3EEENSA_18smem_ptr_flag_bitsILi16EEENSW_INSB_IJSH_NSC_ILi8EEEEEENSB_IJSE_SH_EEEEEEEvEENS15_INSA_30SM90_TMA_LOAD_IM2COL_MULTICASTES1G_vEEEENS_8epilogue10collective18CollectiveEpilogueINS1L_23Sm100TmaWarpSpecializedILi4ELi2ELi16ELb1ELb0EEEJSM_NSB_IJNSW_ISH_SE_EENSW_ISK_SE_EEEEESN_NSB_IJlNSB_IJSE_lllEEESY_EEESN_S1U_NS1L_6fusion15FusionCallbacksIS1P_NS1V_17LinearCombinationISN_fSN_fLNS_15FloatRoundStyleE2EEESM_S1S_JEEENSA_5SM1004TMEM4LOAD26SM100_TMEM_LOAD_16dp256b4xES16_NS17_INS18_ILi2ELi4ELi3EEES1B_NSW_INSB_IJS1C_SK_EEENSB_IJSK_SE_EEEEEEENSA_17SM75_U32x4_LDSM_NENSA_14SM90_TMA_STOREES29_NSA_17SM90_U32x4_STSM_NENSA_39AutoVectorizingCopyWithAssumedAlignmentILi128EEEEEEvvEEEEvNT_6ParamsE --------------------------
	.section	.nv.constant0._ZN7cutlass13device_kernelINS_4conv6kernel13ConvUniversalINS1_16ConvProblemShapeILNS1_8OperatorE2ELi3EEENS1_10collective14CollectiveConvINS1_47MainloopSm100TmaUmmaWarpSpecializedImplicitGemmILS5_2ELi17ELi3ELi1ELi2EN4cute5tupleIJNSA_1CILi2EEENSC_ILi1EEESE_EEEEENSB_IJNSC_ILi64EEENSB_IJNSC_ILi128EEEEEENSB_IJNSC_ILi32EEEEEEEEENS_10bfloat16_tESN_NSA_8TiledMMAINSA_8MMA_AtomIJNSA_20SM100_MMA_F16BF16_SSISN_SN_fLi64ELi128ELNSA_4UMMA5MajorE1ELSS_1ELNSR_7ScaleInE0ELST_0EEEEEENSA_6LayoutINSB_IJSE_SE_SE_EEENSB_IJNSC_ILi0EEESY_SY_EEEEENSB_IJNSA_10UnderscoreES11_S11_EEEEENS7_6detail27Sm100ImplicitGemmTileTraitsINSA_13SM90_TMA_LOADENSA_14ComposedLayoutINSA_7SwizzleILi3ELi4ELi3EEENSA_18smem_ptr_flag_bitsILi16EEENSW_INSB_IJSH_NSC_ILi8EEEEEENSB_IJSE_SH_EEEEEEEvEENS15_INSA_30SM90_TMA_LOAD_IM2COL_MULTICASTES1G_vEEEENS_8epilogue10collective18CollectiveEpilogueINS1L_23Sm100TmaWarpSpecializedILi4ELi2ELi16ELb1ELb0EEEJSM_NSB_IJNSW_ISH_SE_EENSW_ISK_SE_EEEEESN_NSB_IJlNSB_IJSE_lllEEESY_EEESN_S1U_NS1L_6fusion15FusionCallbacksIS1P_NS1V_17LinearCombinationISN_fSN_fLNS_15FloatRoundStyleE2EEESM_S1S_JEEENSA_5SM1004TMEM4LOAD26SM100_TMEM_LOAD_16dp256b4xES16_NS17_INS18_ILi2ELi4ELi3EEES1B_NSW_INSB_IJS1C_SK_EEENSB_IJSK_SE_EEEEEEENSA_17SM75_U32x4_LDSM_NENSA_14SM90_TMA_STOREES29_NSA_17SM90_U32x4_STSM_NENSA_39AutoVectorizingCopyWithAssumedAlignmentILi128EEEEEEvvEEEEvNT_6ParamsE,"a",@progbits
	.sectionflags	@""
	.align	4
.nv.constant0._ZN7cutlass13device_kernelINS_4conv6kernel13ConvUniversalINS1_16ConvProblemShapeILNS1_8OperatorE2ELi3EEENS1_10collective14CollectiveConvINS1_47MainloopSm100TmaUmmaWarpSpecializedImplicitGemmILS5_2ELi17ELi3ELi1ELi2EN4cute5tupleIJNSA_1CILi2EEENSC_ILi1EEESE_EEEEENSB_IJNSC_ILi64EEENSB_IJNSC_ILi128EEEEEENSB_IJNSC_ILi32EEEEEEEEENS_10bfloat16_tESN_NSA_8TiledMMAINSA_8MMA_AtomIJNSA_20SM100_MMA_F16BF16_SSISN_SN_fLi64ELi128ELNSA_4UMMA5MajorE1ELSS_1ELNSR_7ScaleInE0ELST_0EEEEEENSA_6LayoutINSB_IJSE_SE_SE_EEENSB_IJNSC_ILi0EEESY_SY_EEEEENSB_IJNSA_10UnderscoreES11_S11_EEEEENS7_6detail27Sm100ImplicitGemmTileTraitsINSA_13SM90_TMA_LOADENSA_14ComposedLayoutINSA_7SwizzleILi3ELi4ELi3EEENSA_18smem_ptr_flag_bitsILi16EEENSW_INSB_IJSH_NSC_ILi8EEEEEENSB_IJSE_SH_EEEEEEEvEENS15_INSA_30SM90_TMA_LOAD_IM2COL_MULTICASTES1G_vEEEENS_8epilogue10collective18CollectiveEpilogueINS1L_23Sm100TmaWarpSpecializedILi4ELi2ELi16ELb1ELb0EEEJSM_NSB_IJNSW_ISH_SE_EENSW_ISK_SE_EEEEESN_NSB_IJlNSB_IJSE_lllEEESY_EEESN_S1U_NS1L_6fusion15FusionCallbacksIS1P_NS1V_17LinearCombinationISN_fSN_fLNS_15FloatRoundStyleE2EEESM_S1S_JEEENSA_5SM1004TMEM4LOAD26SM100_TMEM_LOAD_16dp256b4xES16_NS17_INS18_ILi2ELi4ELi3EEES1B_NSW_INSB_IJS1C_SK_EEENSB_IJSK_SE_EEEEEEENSA_17SM75_U32x4_LDSM_NENSA_14SM90_TMA_STOREES29_NSA_17SM90_U32x4_STSM_NENSA_39AutoVectorizingCopyWithAssumedAlignmentILi128EEEEEEvvEEEEvNT_6ParamsE:
	.zero		3200


//--------------------- SYMBOLS --------------------------

	.type		.nv.reservedSmem.offset0,@object
	.size		.nv.reservedSmem.offset0,0x4
	.type		.nv.reservedSmem.cap,@object
	.size		.nv.reservedSmem.cap,0x4
	.type		__assertfail,@function
